// auto-generated by cutlass_sweep.fmha — config: {"arch": "sm_90", "direction": "fwd", "dtype": "fp16", "head_dim": 224, "mask": "none", "schedule": "cooperative", "tile_kv": 64, "tile_q": 128}
#include "cutlass/cutlass.h"
#include "cute/tensor.hpp"
#include "cutlass/device_kernel.h"
#include "cutlass/kernel_hardware_info.h"
#include "88_hopper_fmha/collective/fmha_fusion.hpp"
#include "88_hopper_fmha/kernel/fmha_kernel_builder.hpp"

using namespace cute;
using Element = cutlass::half_t;
using TileShape = Shape<_128, _64, _224>;
using StrideQ = cute::tuple<int, _1, cute::tuple<int, int>>;
using StrideK = cute::tuple<int, _1, cute::tuple<int, int>>;
using StrideV = cute::tuple<int, cute::_1, cute::tuple<int, int>>;

using Kernel = typename cutlass::fmha::kernel::FmhaBuilder<
    Element, float, float,
    TileShape, StrideQ, StrideK, StrideV,
    cutlass::fmha::collective::DefaultFusion,
    cutlass::gemm::KernelTmaWarpSpecializedCooperative
  >::Kernel;

auto* _anchor = &cutlass::device_kernel<Kernel>;


// ===== COMPILED SASS (sm_90a) =====

	.target	sm_90a

	.elftype	@"ET_EXEC"


//--------------------- .note.nv.tkinfo           --------------------------
	.section	.note.nv.tkinfo,"",@"SHT_NOTE"
	.sectionflags	@"SHF_NOTE_NV_TKINFO"
	.tkinfo
        /*0018*/ 	.word	0x00000002
        /*0030*/ 	.string	""
        /*0030*/ 	.string	"ptxas"
        /*0030*/ 	.string	"Cuda compilation tools, release 13.0, V13.0.88"
        /*0030*/ 	.string	"Build cuda_13.0.r13.0/compiler.36424714_0"
        /*0030*/ 	.string	"-arch sm_90a -m 64 "



//--------------------- .note.nv.cuinfo           --------------------------
	.section	.note.nv.cuinfo,"",@"SHT_NOTE"
	.sectionflags	@"SHF_NOTE_NV_CUINFO"
        /*0018*/ 	.short	0x0002
        /*001a*/ 	.short	0x005a
        /*001c*/ 	.short	0x0082
	.zero		2


//--------------------- .nv.info                  --------------------------
	.section	.nv.info,"",@"SHT_CUDA_INFO"
	.align	4


	//----- nvinfo : EIATTR_REGCOUNT
	.align		4
        /*0000*/ 	.byte	0x04, 0x2f
        /*0002*/ 	.short	(.L_16 - .L_15)
	.align		4
.L_15:
        /*0004*/ 	.word	index@(_ZN7cutlass13device_kernelINS_4fmha6kernel28FmhaKernelTmaWarpSpecializedINS1_10collective30FmhaMainloopTmaWarpSpecializedINS_6half_tEffN4cute5tupleIJNS7_1CILi128EEENS9_ILi64EEENS9_ILi224EEEEEENS8_IJiNS9_ILi1EEENS8_IJiiEEEEEESG_SG_NS4_13DefaultFusionEJEEENS4_15FmhaFwdEpilogueIS6_fNS8_IJSB_SC_SB_EEEEENS2_23IndividualTileSchedulerEJEEEEEvNT_6ParamsE)
        /*0008*/ 	.word	0x000000a8


	//----- nvinfo : EIATTR_FRAME_SIZE
	.align		4
.L_16:
        /*000c*/ 	.byte	0x04, 0x11
        /*000e*/ 	.short	(.L_18 - .L_17)
	.align		4
.L_17:
        /*0010*/ 	.word	index@($__internal_0_$__cuda_sm20_rcp_rn_f32_slowpath)
        /*0014*/ 	.word	0x00000000


	//----- nvinfo : EIATTR_FRAME_SIZE
	.align		4
.L_18:
        /*0018*/ 	.byte	0x04, 0x11
        /*001a*/ 	.short	(.L_20 - .L_19)
	.align		4
.L_19:
        /*001c*/ 	.word	index@(_ZN7cutlass13device_kernelINS_4fmha6kernel28FmhaKernelTmaWarpSpecializedINS1_10collective30FmhaMainloopTmaWarpSpecializedINS_6half_tEffN4cute5tupleIJNS7_1CILi128EEENS9_ILi64EEENS9_ILi224EEEEEENS8_IJiNS9_ILi1EEENS8_IJiiEEEEEESG_SG_NS4_13DefaultFusionEJEEENS4_15FmhaFwdEpilogueIS6_fNS8_IJSB_SC_SB_EEEEENS2_23IndividualTileSchedulerEJEEEEEvNT_6ParamsE)
        /*0020*/ 	.word	0x00000000


	//----- nvinfo : EIATTR_MIN_STACK_SIZE
	.align		4
.L_20:
        /*0024*/ 	.byte	0x04, 0x12
        /*0026*/ 	.short	(.L_22 - .L_21)
	.align		4
.L_21:
        /*0028*/ 	.word	index@(_ZN7cutlass13device_kernelINS_4fmha6kernel28FmhaKernelTmaWarpSpecializedINS1_10collective30FmhaMainloopTmaWarpSpecializedINS_6half_tEffN4cute5tupleIJNS7_1CILi128EEENS9_ILi64EEENS9_ILi224EEEEEENS8_IJiNS9_ILi1EEENS8_IJiiEEEEEESG_SG_NS4_13DefaultFusionEJEEENS4_15FmhaFwdEpilogueIS6_fNS8_IJSB_SC_SB_EEEEENS2_23IndividualTileSchedulerEJEEEEEvNT_6ParamsE)
        /*002c*/ 	.word	0x00000000
.L_22:


//--------------------- .nv.compat                --------------------------
	.section	.nv.compat,"",@"SHT_CUDA_COMPAT_INFO"
	.align	4
        /*0000*/ 	.byte	0x02, 0x09, 0x01, 0x00, 0x02, 0x02, 0x04, 0x00, 0x02, 0x05, 0x05, 0x00, 0x03, 0x07, 0x01, 0x01
        /*0010*/ 	.byte	0x02, 0x03, 0x01, 0x00, 0x02, 0x06, 0x01, 0x00, 0x04, 0x0b, 0x08, 0x00, 0x00, 0x00, 0x00, 0x00
        /*0020*/ 	.byte	0x00, 0x00, 0x00, 0x00


//--------------------- .nv.info._ZN7cutlass13device_kernelINS_4fmha6kernel28FmhaKernelTmaWarpSpecializedINS1_10collective30FmhaMainloopTmaWarpSpecializedINS_6half_tEffN4cute5tupleIJNS7_1CILi128EEENS9_ILi64EEENS9_ILi224EEEEEENS8_IJiNS9_ILi1EEENS8_IJiiEEEEEESG_SG_NS4_13DefaultFusionEJEEENS4_15FmhaFwdEpilogueIS6_fNS8_IJSB_SC_SB_EEEEENS2_23IndividualTileSchedulerEJEEEEEvNT_6ParamsE --------------------------
	.section	.nv.info._ZN7cutlass13device_kernelINS_4fmha6kernel28FmhaKernelTmaWarpSpecializedINS1_10collective30FmhaMainloopTmaWarpSpecializedINS_6half_tEffN4cute5tupleIJNS7_1CILi128EEENS9_ILi64EEENS9_ILi224EEEEEENS8_IJiNS9_ILi1EEENS8_IJiiEEEEEESG_SG_NS4_13DefaultFusionEJEEENS4_15FmhaFwdEpilogueIS6_fNS8_IJSB_SC_SB_EEEEENS2_23IndividualTileSchedulerEJEEEEEvNT_6ParamsE,"",@"SHT_CUDA_INFO"
	.sectionflags	@""
	.align	4


	//----- nvinfo : EIATTR_CUDA_API_VERSION
	.align		4
        /*0000*/ 	.byte	0x04, 0x37
        /*0002*/ 	.short	(.L_24 - .L_23)
.L_23:
        /*0004*/ 	.word	0x00000082


	//----- nvinfo : EIATTR_KPARAM_INFO
	.align		4
.L_24:
        /*0008*/ 	.byte	0x04, 0x17
        /*000a*/ 	.short	(.L_26 - .L_25)
.L_25:
        /*000c*/ 	.word	0x00000000
        /*0010*/ 	.short	0x0000
        /*0012*/ 	.short	0x0070
        /*0014*/ 	.byte	0x00, 0xf0, 0x01, 0x20


	//----- nvinfo : EIATTR_SPARSE_MMA_MASK
	.align		4
.L_26:
        /*0018*/ 	.byte	0x03, 0x50
        /*001a*/ 	.short	0x0000


	//----- nvinfo : EIATTR_MAXREG_COUNT
	.align		4
        /*001c*/ 	.byte	0x03, 0x1b
        /*001e*/ 	.short	0x00a8


	//----- nvinfo : EIATTR_NUM_BARRIERS
	.align		4
        /*0020*/ 	.byte	0x02, 0x4c
        /*0022*/ 	.byte	0x02
	.zero		1


	//----- nvinfo : EIATTR_EXTERNS
	.align		4
        /*0024*/ 	.byte	0x04, 0x0f
        /*0026*/ 	.short	(.L_28 - .L_27)


	//   ....[0]....
	.align		4
.L_27:
        /*0028*/ 	.word	index@(__assertfail)


	//----- nvinfo : EIATTR_MERCURY_ISA_VERSION
	.align		4
.L_28:
        /*002c*/ 	.byte	0x03, 0x5f
        /*002e*/ 	.short	0x0101


	//----- nvinfo : EIATTR_INT_WARP_WIDE_INSTR_OFFSETS
	.align		4
        /*0030*/ 	.byte	0x04, 0x31
        /*0032*/ 	.short	(.L_30 - .L_29)


	//   ....[0]....
.L_29:
        /*0034*/ 	.word	0x00000700


	//   ....[1]....
        /*0038*/ 	.word	0x00000710


	//   ....[2]....
        /*003c*/ 	.word	0x00000720


	//   ....[3]....
        /*0040*/ 	.word	0x00000730


	//   ....[4]....
        /*0044*/ 	.word	0x000007a0


	//----- nvinfo : EIATTR_COOP_GROUP_MASK_REGIDS
	.align		4
.L_30:
        /*0048*/ 	.byte	0x04, 0x29
        /*004a*/ 	.short	(.L_32 - .L_31)


	//   ....[0]....
.L_31:
        /*004c*/ 	.word	0xffffffff


	//   ....[1]....
        /*0050*/ 	.word	0xffffffff


	//   ....[2]....
        /*0054*/ 	.word	0xffffffff


	//   ....[3]....
        /*0058*/ 	.word	0xffffffff


	//   ....[4]....
        /*005c*/ 	.word	0xffffffff


	//   ....[5]....
        /*0060*/ 	.word	0xffffffff


	//   ....[6]....
        /*0064*/ 	.word	0xffffffff


	//   ....[7]....
        /*0068*/ 	.word	0xffffffff


	//   ....[8]....
        /*006c*/ 	.word	0xffffffff


	//   ....[9]....
        /*0070*/ 	.word	0xffffffff


	//   ....[10]....
        /*0074*/ 	.word	0xffffffff


	//   ....[11]....
        /*0078*/ 	.word	0xffffffff


	//   ....[12]....
        /*007c*/ 	.word	0xffffffff


	//   ....[13]....
        /*0080*/ 	.word	0xffffffff


	//   ....[14]....
        /*0084*/ 	.word	0xffffffff


	//   ....[15]....
        /*0088*/ 	.word	0xffffffff


	//   ....[16]....
        /*008c*/ 	.word	0xffffffff


	//   ....[17]....
        /*0090*/ 	.word	0xffffffff


	//----- nvinfo : EIATTR_COOP_GROUP_INSTR_OFFSETS
	.align		4
.L_32:
        /*0094*/ 	.byte	0x04, 0x28
        /*0096*/ 	.short	(.L_34 - .L_33)


	//   ....[0]....
.L_33:
        /*0098*/ 	.word	0x00000050


	//   ....[1]....
        /*009c*/ 	.word	0x00000080


	//   ....[2]....
        /*00a0*/ 	.word	0x000001b0


	//   ....[3]....
        /*00a4*/ 	.word	0x00000380


	//   ....[4]....
        /*00a8*/ 	.word	0x00000540


	//   ....[5]....
        /*00ac*/ 	.word	0x000006a0


	//   ....[6]....
        /*00b0*/ 	.word	0x00001800


	//   ....[7]....
        /*00b4*/ 	.word	0x00001890


	//   ....[8]....
        /*00b8*/ 	.word	0x000018e0


	//   ....[9]....
        /*00bc*/ 	.word	0x000019b0


	//   ....[10]....
        /*00c0*/ 	.word	0x00003a90


	//   ....[11]....
        /*00c4*/ 	.word	0x00003ac0


	//   ....[12]....
        /*00c8*/ 	.word	0x00003bb0


	//   ....[13]....
        /*00cc*/ 	.word	0x00003d80


	//   ....[14]....
        /*00d0*/ 	.word	0x00005c60


	//   ....[15]....
        /*00d4*/ 	.word	0x00005c90


	//   ....[16]....
        /*00d8*/ 	.word	0x00005cd0


	//   ....[17]....
        /*00dc*/ 	.word	0x00005cf0


	//----- nvinfo : EIATTR_REG_RECONFIG
	.align		4
.L_34:
        /*00e0*/ 	.byte	0x01, 0x54
	.zero		2


	//----- nvinfo : EIATTR_SYSCALL_OFFSETS
	.align		4
        /*00e4*/ 	.byte	0x04, 0x46
        /*00e6*/ 	.short	(.L_36 - .L_35)


	//   ....[0]....
.L_35:
        /*00e8*/ 	.word	0x00006bf0


	//   ....[1]....
        /*00ec*/ 	.word	0x00006d70


	//----- nvinfo : EIATTR_MBARRIER_INSTR_OFFSETS
	.align		4
.L_36:
        /*00f0*/ 	.byte	0x04, 0x39
        /*00f2*/ 	.short	(.L_38 - .L_37)


	//   ....[0]....
.L_37:
        /*00f4*/ 	.word	0x00000330
        /*00f8*/ 	.word	0x000000ff
        /*00fc*/ 	.word	0x00031050
        /*0100*/ 	.short	0x0100
        /*0102*/ 	.byte	0x0b
	.zero		1


	//   ....[1]....
        /*0104*/ 	.word	0x00000340
        /*0108*/ 	.word	0x000000ff
        /*010c*/ 	.word	0x00031060
        /*0110*/ 	.short	0x0100
        /*0112*/ 	.byte	0x0b
	.zero		1


	//   ....[2]....
        /*0114*/ 	.word	0x00000350
        /*0118*/ 	.word	0x000000ff
        /*011c*/ 	.word	0x00031058
        /*0120*/ 	.short	0x0100
        /*0122*/ 	.byte	0x0b
	.zero		1


	//   ....[3]....
        /*0124*/ 	.word	0x00000360
        /*0128*/ 	.word	0x000000ff
        /*012c*/ 	.word	0x00031068
        /*0130*/ 	.short	0x0100
        /*0132*/ 	.byte	0x0b
	.zero		1


	//   ....[4]....
        /*0134*/ 	.word	0x00000490
        /*0138*/ 	.word	0x000000ff
        /*013c*/ 	.word	0x00031000
        /*0140*/ 	.short	0x0100
        /*0142*/ 	.byte	0x0b
	.zero		1


	//   ....[5]....
        /*0144*/ 	.word	0x000004a0
        /*0148*/ 	.word	0x000000ff
        /*014c*/ 	.word	0x00031028
        /*0150*/ 	.short	0x0100
        /*0152*/ 	.byte	0x0b
	.zero		1


	//   ....[6]....
        /*0154*/ 	.word	0x000004b0
        /*0158*/ 	.word	0x000000ff
        /*015c*/ 	.word	0x00031008
        /*0160*/ 	.short	0x0100
        /*0162*/ 	.byte	0x0b
	.zero		1


	//   ....[7]....
        /*0164*/ 	.word	0x000004c0
        /*0168*/ 	.word	0x000000ff
        /*016c*/ 	.word	0x00031030
        /*0170*/ 	.short	0x0100
        /*0172*/ 	.byte	0x0b
	.zero		1


	//   ....[8]....
        /*0174*/ 	.word	0x000004d0
        /*0178*/ 	.word	0x000000ff
        /*017c*/ 	.word	0x00031010
        /*0180*/ 	.short	0x0100
        /*0182*/ 	.byte	0x0b
	.zero		1


	//   ....[9]....
        /*0184*/ 	.word	0x000004e0
        /*0188*/ 	.word	0x000000ff
        /*018c*/ 	.word	0x00031038
        /*0190*/ 	.short	0x0100
        /*0192*/ 	.byte	0x0b
	.zero		1


	//   ....[10]....
        /*0194*/ 	.word	0x000004f0
        /*0198*/ 	.word	0x000000ff
        /*019c*/ 	.word	0x00031018
        /*01a0*/ 	.short	0x0100
        /*01a2*/ 	.byte	0x0b
	.zero		1


	//   ....[11]....
        /*01a4*/ 	.word	0x00000500
        /*01a8*/ 	.word	0x000000ff
        /*01ac*/ 	.word	0x00031040
        /*01b0*/ 	.short	0x0100
        /*01b2*/ 	.byte	0x0b
	.zero		1


	//   ....[12]....
        /*01b4*/ 	.word	0x00000510
        /*01b8*/ 	.word	0x000000ff
        /*01bc*/ 	.word	0x00031020
        /*01c0*/ 	.short	0x0100
        /*01c2*/ 	.byte	0x0b
	.zero		1


	//   ....[13]....
        /*01c4*/ 	.word	0x00000520
        /*01c8*/ 	.word	0x000000ff
        /*01cc*/ 	.word	0x00031048
        /*01d0*/ 	.short	0x0100
        /*01d2*/ 	.byte	0x0b
	.zero		1


	//   ....[14]....
        /*01d4*/ 	.word	0x00000650
        /*01d8*/ 	.word	0x000000ff
        /*01dc*/ 	.word	0x00031070
        /*01e0*/ 	.short	0x0100
        /*01e2*/ 	.byte	0x0b
	.zero		1


	//   ....[15]....
        /*01e4*/ 	.word	0x00000660
        /*01e8*/ 	.word	0x000000ff
        /*01ec*/ 	.word	0x00031080
        /*01f0*/ 	.short	0x0100
        /*01f2*/ 	.byte	0x0b
	.zero		1


	//   ....[16]....
        /*01f4*/ 	.word	0x00000670
        /*01f8*/ 	.word	0x000000ff
        /*01fc*/ 	.word	0x00031078
        /*0200*/ 	.short	0x0100
        /*0202*/ 	.byte	0x0b
	.zero		1


	//   ....[17]....
        /*0204*/ 	.word	0x00000680
        /*0208*/ 	.word	0x000000ff
        /*020c*/ 	.word	0x00031088
        /*0210*/ 	.short	0x0100
        /*0212*/ 	.byte	0x0b
	.zero		1


	//   ....[18]....
        /*0214*/ 	.word	0x000007c0
        /*0218*/ 	.word	0x000000ff
        /*021c*/ 	.word	0x00031090
        /*0220*/ 	.short	0x0100
        /*0222*/ 	.byte	0x08
	.zero		1


	//   ....[19]....
        /*0224*/ 	.word	0x000007d0
        /*0228*/ 	.word	0x000000ff
        /*022c*/ 	.word	0x00031098
        /*0230*/ 	.short	0x0100
        /*0232*/ 	.byte	0x08
	.zero		1


	//   ....[20]....
        /*0234*/ 	.word	0x000007e0
        /*0238*/ 	.word	0x000000ff
        /*023c*/ 	.word	0x000310a0
        /*0240*/ 	.short	0x0100
        /*0242*/ 	.byte	0x08
	.zero		1


	//   ....[21]....
        /*0244*/ 	.word	0x000007f0
        /*0248*/ 	.word	0x000000ff
        /*024c*/ 	.word	0x000310a8
        /*0250*/ 	.short	0x0100
        /*0252*/ 	.byte	0x08
	.zero		1


	//   ....[22]....
        /*0254*/ 	.word	0x000008f0
        /*0258*/ 	.word	0x000000ff
        /*025c*/ 	.word	0x000310c0
        /*0260*/ 	.short	0x0100
        /*0262*/ 	.byte	0x0b
	.zero		1


	//   ....[23]....
        /*0264*/ 	.word	0x00000900
        /*0268*/ 	.word	0x000000ff
        /*026c*/ 	.word	0x000310e0
        /*0270*/ 	.short	0x0100
        /*0272*/ 	.byte	0x0b
	.zero		1


	//   ....[24]....
        /*0274*/ 	.word	0x00000910
        /*0278*/ 	.word	0x000000ff
        /*027c*/ 	.word	0x000310c8
        /*0280*/ 	.short	0x0100
        /*0282*/ 	.byte	0x0b
	.zero		1


	//   ....[25]....
        /*0284*/ 	.word	0x00000920
        /*0288*/ 	.word	0x000000ff
        /*028c*/ 	.word	0x000310e8
        /*0290*/ 	.short	0x0100
        /*0292*/ 	.byte	0x0b
	.zero		1


	//   ....[26]....
        /*0294*/ 	.word	0x00000930
        /*0298*/ 	.word	0x000000ff
        /*029c*/ 	.word	0x000310d0
        /*02a0*/ 	.short	0x0100
        /*02a2*/ 	.byte	0x0b
	.zero		1


	//   ....[27]....
        /*02a4*/ 	.word	0x00000940
        /*02a8*/ 	.word	0x000000ff
        /*02ac*/ 	.word	0x000310f0
        /*02b0*/ 	.short	0x0100
        /*02b2*/ 	.byte	0x0b
	.zero		1


	//   ....[28]....
        /*02b4*/ 	.word	0x00000950
        /*02b8*/ 	.word	0x000000ff
        /*02bc*/ 	.word	0x000310d8
        /*02c0*/ 	.short	0x0100
        /*02c2*/ 	.byte	0x0b
	.zero		1


	//   ....[29]....
        /*02c4*/ 	.word	0x00000960
        /*02c8*/ 	.word	0x000000ff
        /*02cc*/ 	.word	0x000310f8
        /*02d0*/ 	.short	0x0100
        /*02d2*/ 	.byte	0x0b
	.zero		1


	//   ....[30]....
        /*02d4*/ 	.word	0x00000e80
        /*02d8*/ 	.word	0x000000ff
        /*02dc*/ 	.word	0x00031050
        /*02e0*/ 	.short	0x010a
        /*02e2*/ 	.byte	0x06
	.zero		1


	//   ....[31]....
        /*02e4*/ 	.word	0x00000ef0
        /*02e8*/ 	.word	0x000000ff
        /*02ec*/ 	.word	0x00031000
        /*02f0*/ 	.short	0x010a
        /*02f2*/ 	.byte	0x04
	.zero		1


	//   ....[32]....
        /*02f4*/ 	.word	0x00000f60
        /*02f8*/ 	.word	0x000000ff
        /*02fc*/ 	.word	0x00000000
        /*0300*/ 	.short	0x010a
        /*0302*/ 	.byte	0x04
	.zero		1


	//   ....[33]....
        /*0304*/ 	.word	0x000026f0
        /*0308*/ 	.word	0x00000003
        /*030c*/ 	.word	0x00000000
        /*0310*/ 	.short	0x0101
        /*0312*/ 	.byte	0x06
	.zero		1


	//   ....[34]....
        /*0314*/ 	.word	0x000028b0
        /*0318*/ 	.word	0x000000ff
        /*031c*/ 	.word	0x00031008
        /*0320*/ 	.short	0x010a
        /*0322*/ 	.byte	0x06
	.zero		1


	//   ....[35]....
        /*0324*/ 	.word	0x000032a0
        /*0328*/ 	.word	0x000000ff
        /*032c*/ 	.word	0x00000000
        /*0330*/ 	.short	0x0101
        /*0332*/ 	.byte	0x06
	.zero		1


	//   ....[36]....
        /*0334*/ 	.word	0x00003410
        /*0338*/ 	.word	0x000000ff
        /*033c*/ 	.word	0x00031000
        /*0340*/ 	.short	0x010a
        /*0342*/ 	.byte	0x06
	.zero		1


	//   ....[37]....
        /*0344*/ 	.word	0x00004950
        /*0348*/ 	.word	0x000000ff
        /*034c*/ 	.word	0x00031000
        /*0350*/ 	.short	0x010a
        /*0352*/ 	.byte	0x07
	.zero		1


	//   ....[38]....
        /*0354*/ 	.word	0x00005110
        /*0358*/ 	.word	0x000000ff
        /*035c*/ 	.word	0x00031000
        /*0360*/ 	.short	0x010a
        /*0362*/ 	.byte	0x07
	.zero		1


	//   ....[39]....
        /*0364*/ 	.word	0x00005a80
        /*0368*/ 	.word	0x000000ff
        /*036c*/ 	.word	0x00000000
        /*0370*/ 	.short	0x0101
        /*0372*/ 	.byte	0x07
	.zero		1


	//   ....[40]....
        /*0374*/ 	.word	0x00005b50
        /*0378*/ 	.word	0x000000ff
        /*037c*/ 	.word	0x00000000
        /*0380*/ 	.short	0x0101
        /*0382*/ 	.byte	0x07
	.zero		1


	//   ....[41]....
        /*0384*/ 	.word	0x000065d0
        /*0388*/ 	.word	0x000000ff
        /*038c*/ 	.word	0x00031098
        /*0390*/ 	.short	0x010a
        /*0392*/ 	.byte	0x04
	.zero		1


	//   ....[42]....
        /*0394*/ 	.word	0x000084c0
        /*0398*/ 	.word	0x00000000
        /*039c*/ 	.word	0x00031090
        /*03a0*/ 	.short	0x0101
        /*03a2*/ 	.byte	0x05
	.zero		1


	//   ....[43]....
        /*03a4*/ 	.word	0x00008610
        /*03a8*/ 	.word	0x00000003
        /*03ac*/ 	.word	0x00031060
        /*03b0*/ 	.short	0x010a
        /*03b2*/ 	.byte	0x3f
	.zero		1


	//   ....[44]....
        /*03b4*/ 	.word	0x00008a70
        /*03b8*/ 	.word	0x00000000
        /*03bc*/ 	.word	0x00031028
        /*03c0*/ 	.short	0x010a
        /*03c2*/ 	.byte	0x3f
	.zero		1


	//   ....[45]....
        /*03c4*/ 	.word	0x00008f10
        /*03c8*/ 	.word	0x00000004
        /*03cc*/ 	.word	0x00031060
        /*03d0*/ 	.short	0x010a
        /*03d2*/ 	.byte	0x3f
	.zero		1


	//   ....[46]....
        /*03d4*/ 	.word	0x000093e0
        /*03d8*/ 	.word	0x00000003
        /*03dc*/ 	.word	0x00031028
        /*03e0*/ 	.short	0x010a
        /*03e2*/ 	.byte	0x3f
	.zero		1


	//   ....[47]....
        /*03e4*/ 	.word	0x00009970
        /*03e8*/ 	.word	0x00000006
        /*03ec*/ 	.word	0x00031028
        /*03f0*/ 	.short	0x010a
        /*03f2*/ 	.byte	0x3f
	.zero		1


	//   ....[48]....
        /*03f4*/ 	.word	0x00009e40
        /*03f8*/ 	.word	0x00000006
        /*03fc*/ 	.word	0x00031028
        /*0400*/ 	.short	0x010a
        /*0402*/ 	.byte	0x3f
	.zero		1


	//   ....[49]....
        /*0404*/ 	.word	0x0000a300
        /*0408*/ 	.word	0x00000003
        /*040c*/ 	.word	0x00031050
        /*0410*/ 	.short	0x010a
        /*0412*/ 	.byte	0x3f
	.zero		1


	//   ....[50]....
        /*0414*/ 	.word	0x0000a370
        /*0418*/ 	.word	0x00000003
        /*041c*/ 	.word	0x00031000
        /*0420*/ 	.short	0x010a
        /*0422*/ 	.byte	0x3f
	.zero		1


	//   ....[51]....
        /*0424*/ 	.word	0x0000a3d0
        /*0428*/ 	.word	0x00000003
        /*042c*/ 	.word	0x00000000
        /*0430*/ 	.short	0x010a
        /*0432*/ 	.byte	0x3f
	.zero		1


	//   ....[52]....
        /*0434*/ 	.word	0x0000a440
        /*0438*/ 	.word	0x00000007
        /*043c*/ 	.word	0x00031008
        /*0440*/ 	.short	0x010a
        /*0442*/ 	.byte	0x3f
	.zero		1


	//   ....[53]....
        /*0444*/ 	.word	0x0000a4a0
        /*0448*/ 	.word	0x00000005
        /*044c*/ 	.word	0x00031000
        /*0450*/ 	.short	0x010a
        /*0452*/ 	.byte	0x3f
	.zero		1


	//   ....[54]....
        /*0454*/ 	.word	0x0000a500
        /*0458*/ 	.word	0x0000000a
        /*045c*/ 	.word	0x00031000
        /*0460*/ 	.short	0x010a
        /*0462*/ 	.byte	0x3f
	.zero		1


	//   ....[55]....
        /*0464*/ 	.word	0x0000a560
        /*0468*/ 	.word	0x00000005
        /*046c*/ 	.word	0x00031098
        /*0470*/ 	.short	0x010a
        /*0472*/ 	.byte	0x3f
	.zero		1


	//   ....[56]....
        /*0474*/ 	.word	0x0000a5b0
        /*0478*/ 	.word	0x00000003
        /*047c*/ 	.word	0x00031060
        /*0480*/ 	.short	0x010a
        /*0482*/ 	.byte	0x3f
	.zero		1


	//   ....[57]....
        /*0484*/ 	.word	0x0000a600
        /*0488*/ 	.word	0x00000000
        /*048c*/ 	.word	0x00031028
        /*0490*/ 	.short	0x010a
        /*0492*/ 	.byte	0x3f
	.zero		1


	//   ....[58]....
        /*0494*/ 	.word	0x0000a650
        /*0498*/ 	.word	0x00000004
        /*049c*/ 	.word	0x00031060
        /*04a0*/ 	.short	0x010a
        /*04a2*/ 	.byte	0x3f
	.zero		1


	//   ....[59]....
        /*04a4*/ 	.word	0x0000a6a0
        /*04a8*/ 	.word	0x00000003
        /*04ac*/ 	.word	0x00031028
        /*04b0*/ 	.short	0x010a
        /*04b2*/ 	.byte	0x3f
	.zero		1


	//   ....[60]....
        /*04b4*/ 	.word	0x0000a6f0
        /*04b8*/ 	.word	0x00000006
        /*04bc*/ 	.word	0x00031028
        /*04c0*/ 	.short	0x010a
        /*04c2*/ 	.byte	0x3f
	.zero		1


	//   ....[61]....
        /*04c4*/ 	.word	0x0000a740
        /*04c8*/ 	.word	0x00000006
        /*04cc*/ 	.word	0x00031028
        /*04d0*/ 	.short	0x010a
        /*04d2*/ 	.byte	0x3f
	.zero		1


	//----- nvinfo : EIATTR_NUM_MBARRIERS
	.align		4
.L_38:
        /*04d4*/ 	.byte	0x03, 0x38
        /*04d6*/ 	.short	0x001e


	//----- nvinfo : EIATTR_EXIT_INSTR_OFFSETS
	.align		4
        /*04d8*/ 	.byte	0x04, 0x1c
        /*04da*/ 	.short	(.L_40 - .L_39)


	//   ....[0]....
.L_39:
        /*04dc*/ 	.word	0x00000a10


	//   ....[1]....
        /*04e0*/ 	.word	0x000084d0


	//   ....[2]....
        /*04e4*/ 	.word	0x00008510


	//   ....[3]....
        /*04e8*/ 	.word	0x00009840


	//   ....[4]....
        /*04ec*/ 	.word	0x0000a2e0


	//----- nvinfo : EIATTR_MAX_THREADS
	.align		4
.L_40:
        /*04f0*/ 	.byte	0x04, 0x05
        /*04f2*/ 	.short	(.L_42 - .L_41)
.L_41:
        /*04f4*/ 	.word	0x00000180
        /*04f8*/ 	.word	0x00000001
        /*04fc*/ 	.word	0x00000001


	//----- nvinfo : EIATTR_CRS_STACK_SIZE
	.align		4
.L_42:
        /*0500*/ 	.byte	0x04, 0x1e
        /*0502*/ 	.short	(.L_44 - .L_43)
.L_43:
        /*0504*/ 	.word	0x00000000


	//----- nvinfo : EIATTR_CBANK_PARAM_SIZE
	.align		4
.L_44:
        /*0508*/ 	.byte	0x03, 0x19
        /*050a*/ 	.short	0x0870


	//----- nvinfo : EIATTR_PARAM_CBANK
	.align		4
        /*050c*/ 	.byte	0x04, 0x0a
        /*050e*/ 	.short	(.L_46 - .L_45)
	.align		4
.L_45:
        /*0510*/ 	.word	index@(.nv.constant0._ZN7cutlass13device_kernelINS_4fmha6kernel28FmhaKernelTmaWarpSpecializedINS1_10collective30FmhaMainloopTmaWarpSpecializedINS_6half_tEffN4cute5tupleIJNS7_1CILi128EEENS9_ILi64EEENS9_ILi224EEEEEENS8_IJiNS9_ILi1EEENS8_IJiiEEEEEESG_SG_NS4_13DefaultFusionEJEEENS4_15FmhaFwdEpilogueIS6_fNS8_IJSB_SC_SB_EEEEENS2_23IndividualTileSchedulerEJEEEEEvNT_6ParamsE)
        /*0514*/ 	.short	0x0210
        /*0516*/ 	.short	0x0870


	//----- nvinfo : EIATTR_SW_WAR
	.align		4
.L_46:
        /*0518*/ 	.byte	0x04, 0x36
        /*051a*/ 	.short	(.L_48 - .L_47)
.L_47:
        /*051c*/ 	.word	0x00000008
.L_48:


//--------------------- .nv.callgraph             --------------------------
	.section	.nv.callgraph,"",@"SHT_CUDA_CALLGRAPH"
	.align	4
	.sectionentsize	8
	.align		4
        /*0000*/ 	.word	0x00000000
	.align		4
        /*0004*/ 	.word	0xffffffff
	.align		4
        /*0008*/ 	.word	index@(_ZN7cutlass13device_kernelINS_4fmha6kernel28FmhaKernelTmaWarpSpecializedINS1_10collective30FmhaMainloopTmaWarpSpecializedINS_6half_tEffN4cute5tupleIJNS7_1CILi128EEENS9_ILi64EEENS9_ILi224EEEEEENS8_IJiNS9_ILi1EEENS8_IJiiEEEEEESG_SG_NS4_13DefaultFusionEJEEENS4_15FmhaFwdEpilogueIS6_fNS8_IJSB_SC_SB_EEEEENS2_23IndividualTileSchedulerEJEEEEEvNT_6ParamsE)
	.align		4
        /*000c*/ 	.word	index@(__assertfail)
	.align		4
        /*0010*/ 	.word	0x00000000
	.align		4
        /*0014*/ 	.word	0xfffffffe
	.align		4
        /*0018*/ 	.word	0x00000000
	.align		4
        /*001c*/ 	.word	0xfffffffd
	.align		4
        /*0020*/ 	.word	0x00000000
	.align		4
        /*0024*/ 	.word	0xfffffffc


//--------------------- .nv.constant4             --------------------------
	.section	.nv.constant4,"a",@progbits
	.align	8
	.align		8
.nv.constant4:
        /*0000*/ 	.dword	__assertfail
	.align		8
        /*0008*/ 	.dword	__unnamed_1
	.align		8
        /*0010*/ 	.dword	__unnamed_2
	.align		8
        /*0018*/ 	.dword	_ZN39_INTERNAL_22a8dcf4_4_k_cu_2039691d_27054cuda3std3__45__cpo5beginE
	.align		8
        /*0020*/ 	.dword	_ZN39_INTERNAL_22a8dcf4_4_k_cu_2039691d_27054cuda3std3__45__cpo3endE
	.align		8
        /*0028*/ 	.dword	_ZN39_INTERNAL_22a8dcf4_4_k_cu_2039691d_27054cuda3std3__45__cpo6cbeginE
	.align		8
        /*0030*/ 	.dword	_ZN39_INTERNAL_22a8dcf4_4_k_cu_2039691d_27054cuda3std3__45__cpo4cendE
	.align		8
        /*0038*/ 	.dword	_ZN39_INTERNAL_22a8dcf4_4_k_cu_2039691d_27054cuda3std3__441_GLOBAL__N__22a8dcf4_4_k_cu_2039691d_27056ignoreE
	.align		8
        /*0040*/ 	.dword	_ZN39_INTERNAL_22a8dcf4_4_k_cu_2039691d_27054cuda3std3__419piecewise_constructE
	.align		8
        /*0048*/ 	.dword	_ZN39_INTERNAL_22a8dcf4_4_k_cu_2039691d_27054cuda3std3__48in_placeE
	.align		8
        /*0050*/ 	.dword	_ZN39_INTERNAL_22a8dcf4_4_k_cu_2039691d_27054cuda3std6ranges3__45__cpo4swapE
	.align		8
        /*0058*/ 	.dword	_ZN39_INTERNAL_22a8dcf4_4_k_cu_2039691d_27054cuda3std6ranges3__45__cpo9iter_moveE
	.align		8
        /*0060*/ 	.dword	_ZN39_INTERNAL_22a8dcf4_4_k_cu_2039691d_27054cute7productE
	.align		8
        /*0068*/ 	.dword	_ZN39_INTERNAL_22a8dcf4_4_k_cu_2039691d_27054cute1_E
	.align		8
        /*0070*/ 	.dword	$str$24
	.align		8
        /*0078*/ 	.dword	$str$25


//--------------------- .text._ZN7cutlass13device_kernelINS_4fmha6kernel28FmhaKernelTmaWarpSpecializedINS1_10collective30FmhaMainloopTmaWarpSpecializedINS_6half_tEffN4cute5tupleIJNS7_1CILi128EEENS9_ILi64EEENS9_ILi224EEEEEENS8_IJiNS9_ILi1EEENS8_IJiiEEEEEESG_SG_NS4_13DefaultFusionEJEEENS4_15FmhaFwdEpilogueIS6_fNS8_IJSB_SC_SB_EEEEENS2_23IndividualTileSchedulerEJEEEEEvNT_6ParamsE --------------------------
	.section	.text._ZN7cutlass13device_kernelINS_4fmha6kernel28FmhaKernelTmaWarpSpecializedINS1_10collective30FmhaMainloopTmaWarpSpecializedINS_6half_tEffN4cute5tupleIJNS7_1CILi128EEENS9_ILi64EEENS9_ILi224EEEEEENS8_IJiNS9_ILi1EEENS8_IJiiEEEEEESG_SG_NS4_13DefaultFusionEJEEENS4_15FmhaFwdEpilogueIS6_fNS8_IJSB_SC_SB_EEEEENS2_23IndividualTileSchedulerEJEEEEEvNT_6ParamsE,"ax",@progbits
	.align	128
.text._ZN7cutlass13device_kernelINS_4fmha6kernel28FmhaKernelTmaWarpSpecializedINS1_10collective30FmhaMainloopTmaWarpSpecializedINS_6half_tEffN4cute5tupleIJNS7_1CILi128EEENS9_ILi64EEENS9_ILi224EEEEEENS8_IJiNS9_ILi1EEENS8_IJiiEEEEEESG_SG_NS4_13DefaultFusionEJEEENS4_15FmhaFwdEpilogueIS6_fNS8_IJSB_SC_SB_EEEEENS2_23IndividualTileSchedulerEJEEEEEvNT_6ParamsE:
        .type           _ZN7cutlass13device_kernelINS_4fmha6kernel28FmhaKernelTmaWarpSpecializedINS1_10collective30FmhaMainloopTmaWarpSpecializedINS_6half_tEffN4cute5tupleIJNS7_1CILi128EEENS9_ILi64EEENS9_ILi224EEEEEENS8_IJiNS9_ILi1EEENS8_IJiiEEEEEESG_SG_NS4_13DefaultFusionEJEEENS4_15FmhaFwdEpilogueIS6_fNS8_IJSB_SC_SB_EEEEENS2_23IndividualTileSchedulerEJEEEEEvNT_6ParamsE,@function
        .size           _ZN7cutlass13device_kernelINS_4fmha6kernel28FmhaKernelTmaWarpSpecializedINS1_10collective30FmhaMainloopTmaWarpSpecializedINS_6half_tEffN4cute5tupleIJNS7_1CILi128EEENS9_ILi64EEENS9_ILi224EEEEEENS8_IJiNS9_ILi1EEENS8_IJiiEEEEEESG_SG_NS4_13DefaultFusionEJEEENS4_15FmhaFwdEpilogueIS6_fNS8_IJSB_SC_SB_EEEEENS2_23IndividualTileSchedulerEJEEEEEvNT_6ParamsE,(.L_x_116 - _ZN7cutlass13device_kernelINS_4fmha6kernel28FmhaKernelTmaWarpSpecializedINS1_10collective30FmhaMainloopTmaWarpSpecializedINS_6half_tEffN4cute5tupleIJNS7_1CILi128EEENS9_ILi64EEENS9_ILi224EEEEEENS8_IJiNS9_ILi1EEENS8_IJiiEEEEEESG_SG_NS4_13DefaultFusionEJEEENS4_15FmhaFwdEpilogueIS6_fNS8_IJSB_SC_SB_EEEEENS2_23IndividualTileSchedulerEJEEEEEvNT_6ParamsE)
        .other          _ZN7cutlass13device_kernelINS_4fmha6kernel28FmhaKernelTmaWarpSpecializedINS1_10collective30FmhaMainloopTmaWarpSpecializedINS_6half_tEffN4cute5tupleIJNS7_1CILi128EEENS9_ILi64EEENS9_ILi224EEEEEENS8_IJiNS9_ILi1EEENS8_IJiiEEEEEESG_SG_NS4_13DefaultFusionEJEEENS4_15FmhaFwdEpilogueIS6_fNS8_IJSB_SC_SB_EEEEENS2_23IndividualTileSchedulerEJEEEEEvNT_6ParamsE,@"STO_CUDA_ENTRY STV_DEFAULT"
_ZN7cutlass13device_kernelINS_4fmha6kernel28FmhaKernelTmaWarpSpecializedINS1_10collective30FmhaMainloopTmaWarpSpecializedINS_6half_tEffN4cute5tupleIJNS7_1CILi128EEENS9_ILi64EEENS9_ILi224EEEEEENS8_IJiNS9_ILi1EEENS8_IJiiEEEEEESG_SG_NS4_13DefaultFusionEJEEENS4_15FmhaFwdEpilogueIS6_fNS8_IJSB_SC_SB_EEEEENS2_23IndividualTileSchedulerEJEEEEEvNT_6ParamsE:
[----:B------:R-:W1:Y:S01]  /*0000*/  LDC R1, c[0x0][0x28] ;  /* 0x00000a00ff017b82 */ /* 0x000e620000000800 */
[----:B------:R-:W2:Y:S01]  /*0010*/  S2R R6, SR_TID.X ;  /* 0x0000000000067919 */ /* 0x000ea20000002100 */
[----:B------:R-:W-:Y:S01]  /*0020*/  ELECT P1, URZ, PT ;  /* 0x00000000003f782f */ /* 0x000fe20003820000 */
[----:B------:R-:W-:Y:S01]  /*0030*/  BSSY B0, `(.L_x_0) ;  /* 0x0000017000007945 */ /* 0x000fe20003800000 */
[----:B--2---:R-:W-:-:S05]  /*0040*/  SHF.R.U32.HI R0, RZ, 0x5, R6 ;  /* 0x00000005ff007819 */ /* 0x004fca0000011606 */
[----:B------:R-:W2:Y:S02]  /*0050*/  SHFL.IDX PT, R2, R0, RZ, 0x1f ;  /* 0x00001fff00027589 */ /* 0x000ea400000e0000 */
[----:B--2---:R-:W-:Y:S02]  /*0060*/  R2UR UR4, R2 ;  /* 0x00000000020472ca */ /* 0x004fe400000e0000 */
[----:B------:R-:W-:-:S06]  /*0070*/  SHF.R.U32.HI R2, RZ, 0x7, R6 ;  /* 0x00000007ff027819 */ /* 0x000fcc0000011606 */
[----:B------:R-:W2:Y:S05]  /*0080*/  SHFL.IDX PT, R2, R2, RZ, 0x1f ;  /* 0x00001fff02027589 */ /* 0x000eaa00000e0000 */
[----:B------:R-:W-:Y:S02]  /*0090*/  USHF.R.S32.HI UR5, URZ, 0x1f, UR4 ;  /* 0x0000001f3f057899 */ /* 0x000fe40008011404 */
[----:B------:R-:W-:Y:S02]  /*00a0*/  ISETP.NE.OR P0, PT, RZ, UR4, !P1 ;  /* 0x00000004ff007c0c */ /* 0x000fe4000cf05670 */
[----:B------:R-:W-:-:S04]  /*00b0*/  ULEA.HI UR5, UR5, UR4, URZ, 0x2 ;  /* 0x0000000405057291 */ /* 0x000fc8000f8f103f */
[----:B------:R-:W-:-:S04]  /*00c0*/  ULOP3.LUT UR5, UR5, 0xfffffffc, URZ, 0xc0, !UPT ;  /* 0xfffffffc05057892 */ /* 0x000fc8000f8ec03f */
[----:B------:R-:W-:-:S03]  /*00d0*/  UIADD3 UR6, UR4, -UR5, URZ ;  /* 0x8000000504067290 */ /* 0x000fc6000fffe03f */
[----:B-1----:R-:W-:Y:S09]  /*00e0*/  @P0 BRA `(.L_x_1) ;  /* 0x00000000002c0947 */ /* 0x002ff20003800000 */
[----:B------:R-:W-:Y:S02]  /*00f0*/  ULDC.64 UR4, c[0x0][0x198] ;  /* 0x0000660000047ab9 */ /* 0x000fe40000000a00 */
[----:B------:R-:W-:Y:S02]  /*0100*/  UIADD3 UR8, UP0, UR4, 0xf0, URZ ;  /* 0x000000f004087890 */ /* 0x000fe4000ff1e03f */
[----:B------:R-:W-:Y:S02]  /*0110*/  UIADD3 UR10, UP1, UR4, 0x1f0, URZ ;  /* 0x000001f0040a7890 */ /* 0x000fe4000ff3e03f */
[----:B------:R-:W-:Y:S02]  /*0120*/  UIADD3 UR4, UP2, UR4, 0x2f0, URZ ;  /* 0x000002f004047890 */ /* 0x000fe4000ff5e03f */
[----:B------:R-:W-:Y:S02]  /*0130*/  UIADD3.X UR9, URZ, UR5, URZ, UP0, !UPT ;  /* 0x000000053f097290 */ /* 0x000fe400087fe43f */
[----:B------:R-:W-:-:S02]  /*0140*/  UIADD3.X UR11, URZ, UR5, URZ, UP1, !UPT ;  /* 0x000000053f0b7290 */ /* 0x000fc40008ffe43f */
[----:B------:R-:W-:-:S05]  /*0150*/  UIADD3.X UR5, URZ, UR5, URZ, UP2, !UPT ;  /* 0x000000053f057290 */ /* 0x000fca00097fe43f */
[----:B------:R1:W-:Y:S02]  /*0160*/  UTMACCTL.PF [UR8] ;  /* 0x00000000080079b9 */ /* 0x0003e40008040000 */
[----:B------:R1:W-:Y:S02]  /*0170*/  UTMACCTL.PF [UR10] ;  /* 0x000000000a0079b9 */ /* 0x0003e40008040000 */
[----:B------:R1:W-:Y:S02]  /*0180*/  UTMACCTL.PF [UR4] ;  /* 0x00000000040079b9 */ /* 0x0003e40008040000 */
[----:B-1----:R-:W-:Y:S01]  /*0190*/  NOP ;  /* 0x0000000000007918 */ /* 0x002fe20000000000 */
.L_x_1:
[----:B------:R-:W-:Y:S05]  /*01a0*/  BSYNC B0 ;  /* 0x0000000000007941 */ /* 0x000fea0003800000 */
.L_x_0:
[----:B------:R-:W1:Y:S01]  /*01b0*/  SHFL.IDX PT, R3, R0, RZ, 0x1f ;  /* 0x00001fff00037589 */ /* 0x000e6200000e0000 */
[----:B--2---:R-:W-:Y:S01]  /*01c0*/  R2UR UR4, R2 ;  /* 0x00000000020472ca */ /* 0x004fe200000e0000 */
[----:B------:R-:W-:-:S12]  /*01d0*/  UISETP.NE.AND UP0, UPT, UR6, 0x1, UPT ;  /* 0x000000010600788c */ /* 0x000fd8000bf05270 */
[----:B------:R-:W-:Y:S02]  /*01e0*/  UIADD3 UR10, UR4, -0x1, URZ ;  /* 0xffffffff040a7890 */ /* 0x000fe4000fffe03f */
[----:B------:R-:W-:Y:S01]  /*01f0*/  MOV R2, UR4 ;  /* 0x0000000400027c02 */ /* 0x000fe20008000f00 */
[----:B------:R-:W-:Y:S02]  /*0200*/  UISETP.EQ.AND UP0, UPT, UR4, URZ, !UP0 ;  /* 0x0000003f0400728c */ /* 0x000fe4000c702270 */
[----:B------:R-:W-:Y:S02]  /*0210*/  UISETP.GE.U32.AND UP1, UPT, UR10, 0x4, UPT ;  /* 0x000000040a00788c */ /* 0x000fe4000bf26070 */
[----:B------:R-:W-:Y:S01]  /*0220*/  USEL UR7, URZ, 0x1, !UP0 ;  /* 0x000000013f077887 */ /* 0x000fe2000c000000 */
[----:B-1----:R-:W-:-:S03]  /*0230*/  ISETP.NE.AND P0, PT, R3, RZ, PT ;  /* 0x000000ff0300720c */ /* 0x002fc60003f05270 */
[----:B------:R-:W-:-:S10]  /*0240*/  USEL UR7, UR7, 0x2, UP1 ;  /* 0x0000000207077887 */ /* 0x000fd40008800000 */
[----:B------:R-:W-:Y:S05]  /*0250*/  @P0 BRA `(.L_x_2) ;  /* 0x0000000000480947 */ /* 0x000fea0003800000 */
[----:B------:R-:W1:Y:S01]  /*0260*/  S2UR UR11, SR_CgaCtaId ;  /* 0x00000000000b79c3 */ /* 0x000e620000008800 */
[----:B------:R-:W-:Y:S01]  /*0270*/  UMOV UR4, 0x400 ;  /* 0x0000040000047882 */ /* 0x000fe20000000000 */
[----:B------:R-:W-:Y:S01]  /*0280*/  UMOV UR5, 0x1 ;  /* 0x0000000100057882 */ /* 0x000fe20000000000 */
[----:B------:R-:W-:Y:S01]  /*0290*/  UMOV UR8, 0x80 ;  /* 0x0000008000087882 */ /* 0x000fe20000000000 */
[----:B------:R-:W-:Y:S01]  /*02a0*/  ELECT P0, URZ, PT ;  /* 0x00000000003f782f */ /* 0x000fe20003800000 */
[----:B------:R-:W-:-:S04]  /*02b0*/  UIADD3 UR8, -UR8, 0x100000, URZ ;  /* 0x0010000008087890 */ /* 0x000fc8000fffe13f */
[----:B------:R-:W-:Y:S02]  /*02c0*/  USHF.L.U32 UR9, UR8, 0xb, URZ ;  /* 0x0000000b08097899 */ /* 0x000fe4000800063f */
[----:B------:R-:W-:Y:S02]  /*02d0*/  USHF.L.U32 UR8, UR8, 0x1, URZ ;  /* 0x0000000108087899 */ /* 0x000fe4000800063f */
[----:B-1----:R-:W-:Y:S02]  /*02e0*/  ULEA UR11, UR11, UR4, 0x18 ;  /* 0x000000040b0b7291 */ /* 0x002fe4000f8ec03f */
[----:B------:R-:W-:-:S04]  /*02f0*/  UIADD3 UR4, -UR5, 0x100000, URZ ;  /* 0x0010000005047890 */ /* 0x000fc8000fffe13f */
[----:B------:R-:W-:Y:S02]  /*0300*/  USHF.L.U32 UR5, UR4, 0xb, URZ ;  /* 0x0000000b04057899 */ /* 0x000fe4000800063f */
[----:B------:R-:W-:Y:S01]  /*0310*/  USHF.L.U32 UR4, UR4, 0x1, URZ ;  /* 0x0000000104047899 */ /* 0x000fe2000800063f */
[----:B------:R-:W1:Y:S11]  /*0320*/  FENCE.VIEW.ASYNC.S ;  /* 0x00000000000073c6 */ /* 0x000e760000000000 */
[----:B-1----:R1:W2:Y:S01]  /*0330*/  SYNCS.EXCH.64 URZ, [UR11+0x31050], UR4 ;  /* 0x031050040b3f75b2 */ /* 0x0022a20008000100 */
[----:B------:R1:W3:Y:S01]  /*0340*/  SYNCS.EXCH.64 URZ, [UR11+0x31060], UR8 ;  /* 0x031060080b3f75b2 */ /* 0x0002e20008000100 */
[----:B------:R1:W4:Y:S01]  /*0350*/  SYNCS.EXCH.64 URZ, [UR11+0x31058], UR4 ;  /* 0x031058040b3f75b2 */ /* 0x0003220008000100 */
[----:B------:R1:W1:Y:S01]  /*0360*/  SYNCS.EXCH.64 URZ, [UR11+0x31068], UR8 ;  /* 0x031068080b3f75b2 */ /* 0x0002620008000100 */
[----:B------:R-:W-:Y:S01]  /*0370*/  NOP ;  /* 0x0000000000007918 */ /* 0x000fe20000000000 */
.L_x_2:
[----:B------:R-:W5:Y:S01]  /*0380*/  SHFL.IDX PT, R3, R0, RZ, 0x1f ;  /* 0x00001fff00037589 */ /* 0x000f6200000e0000 */
[----:B------:R-:W-:Y:S01]  /*0390*/  NOP ;  /* 0x0000000000007918 */ /* 0x000fe20000000000 */
[----:B-----5:R-:W-:-:S13]  /*03a0*/  ISETP.NE.AND P0, PT, R3, RZ, PT ;  /* 0x000000ff0300720c */ /* 0x020fda0003f05270 */
[----:B------:R-:W-:Y:S05]  /*03b0*/  @P0 BRA `(.L_x_3) ;  /* 0x0000000000600947 */ /* 0x000fea0003800000 */
[----:B-1----:R-:W1:Y:S01]  /*03c0*/  S2UR UR5, SR_CgaCtaId ;  /* 0x00000000000579c3 */ /* 0x002e620000008800 */
[----:B------:R-:W-:Y:S01]  /*03d0*/  UMOV UR4, 0x400 ;  /* 0x0000040000047882 */ /* 0x000fe20000000000 */
[----:B------:R-:W-:Y:S01]  /*03e0*/  UMOV UR8, 0x1 ;  /* 0x0000000100087882 */ /* 0x000fe20000000000 */
[----:B------:R-:W-:Y:S01]  /*03f0*/  UMOV UR12, 0x100 ;  /* 0x00000100000c7882 */ /* 0x000fe20000000000 */
[----:B------:R-:W-:-:S04]  /*0400*/  UIADD3 UR8, -UR8, 0x100000, URZ ;  /* 0x0010000008087890 */ /* 0x000fc8000fffe13f */
[----:B------:R-:W-:Y:S02]  /*0410*/  USHF.L.U32 UR9, UR8, 0xb, URZ ;  /* 0x0000000b08097899 */ /* 0x000fe4000800063f */
[----:B------:R-:W-:Y:S01]  /*0420*/  USHF.L.U32 UR8, UR8, 0x1, URZ ;  /* 0x0000000108087899 */ /* 0x000fe2000800063f */
[----:B------:R-:W-:Y:S01]  /*0430*/  ELECT P0, URZ, PT ;  /* 0x00000000003f782f */ /* 0x000fe20003800000 */
[----:B-1----:R-:W-:Y:S02]  /*0440*/  ULEA UR11, UR5, UR4, 0x18 ;  /* 0x00000004050b7291 */ /* 0x002fe4000f8ec03f */
[----:B------:R-:W-:-:S04]  /*0450*/  UIADD3 UR4, -UR12, 0x100000, URZ ;  /* 0x001000000c047890 */ /* 0x000fc8000fffe13f */
[----:B------:R-:W-:Y:S02]  /*0460*/  USHF.L.U32 UR5, UR4, 0xb, URZ ;  /* 0x0000000b04057899 */ /* 0x000fe4000800063f */
[----:B------:R-:W-:Y:S01]  /*0470*/  USHF.L.U32 UR4, UR4, 0x1, URZ ;  /* 0x0000000104047899 */ /* 0x000fe2000800063f */
[----:B------:R-:W1:Y:S03]  /*0480*/  FENCE.VIEW.ASYNC.S ;  /* 0x00000000000073c6 */ /* 0x000e660000000000 */
[----:B-1----:R1:W1:Y:S08]  /*0490*/  SYNCS.EXCH.64 URZ, [UR11+0x31000], UR8 ;  /* 0x031000080b3f75b2 */ /* 0x0022700008000100 */
[----:B------:R1:W1:Y:S01]  /*04a0*/  SYNCS.EXCH.64 URZ, [UR11+0x31028], UR4 ;  /* 0x031028040b3f75b2 */ /* 0x0002620008000100 */
        /* <DEDUP_REMOVED lines=8> */
[----:B------:R-:W-:Y:S01]  /*0530*/  NOP ;  /* 0x0000000000007918 */ /* 0x000fe20000000000 */
.L_x_3:
        /* <DEDUP_REMOVED lines=21> */
[----:B------:R-:W-:Y:S01]  /*0690*/  NOP ;  /* 0x0000000000007918 */ /* 0x000fe20000000000 */
.L_x_4:
[----:B------:R-:W5:Y:S01]  /*06a0*/  SHFL.IDX PT, R3, R0, RZ, 0x1f ;  /* 0x00001fff00037589 */ /* 0x000f6200000e0000 */
[----:B------:R-:W-:Y:S01]  /*06b0*/  ELECT P0, URZ, PT ;  /* 0x00000000003f782f */ /* 0x000fe20003800000 */
[----:B------:R-:W-:Y:S01]  /*06c0*/  NOP ;  /* 0x0000000000007918 */ /* 0x000fe20000000000 */
[----:B-1----:R-:W-:Y:S02]  /*06d0*/  UMOV UR4, 0x80 ;  /* 0x0000008000047882 */ /* 0x002fe40000000000 */
[C---:B-----5:R-:W-:Y:S02]  /*06e0*/  ISETP.NE.OR P0, PT, R3.reuse, RZ, !P0 ;  /* 0x000000ff0300720c */ /* 0x060fe40004705670 */
[----:B------:R-:W-:-:S11]  /*06f0*/  ISETP.NE.AND P2, PT, R3, RZ, PT ;  /* 0x000000ff0300720c */ /* 0x000fd60003f45270 */
[----:B------:R-:W-:Y:S01]  /*0700*/  VOTEU.ALL UP0, P0 ;  /* 0x00000000003f7886 */ /* 0x000fe20000000000 */
[----:B------:R-:W-:Y:S01]  /*0710*/  VOTEU.ALL UP2, P0 ;  /* 0x00000000003f7886 */ /* 0x000fe20000040000 */
[----:B------:R-:W-:Y:S01]  /*0720*/  VOTEU.ALL UP3, P0 ;  /* 0x00000000003f7886 */ /* 0x000fe20000060000 */
[----:B------:R-:W-:Y:S02]  /*0730*/  VOTEU.ALL UP4, P0 ;  /* 0x00000000003f7886 */ /* 0x000fe40000080000 */
[----:B------:R-:W1:Y:S01]  /*0740*/  @!UP0 S2UR UR9, SR_CgaCtaId ;  /* 0x00000000000989c3 */ /* 0x000e620000008800 */
[----:B------:R-:W-:Y:S01]  /*0750*/  @!UP0 UMOV UR8, 0x400 ;  /* 0x0000040000088882 */ /* 0x000fe20000000000 */
[----:B------:R-:W-:-:S04]  /*0760*/  @!UP0 UIADD3 UR4, -UR4, 0x100000, URZ ;  /* 0x0010000004048890 */ /* 0x000fc8000fffe13f */
[----:B------:R-:W-:Y:S02]  /*0770*/  @!UP0 USHF.L.U32 UR5, UR4, 0xb, URZ ;  /* 0x0000000b04058899 */ /* 0x000fe4000800063f */
[----:B------:R-:W-:Y:S02]  /*0780*/  @!UP0 USHF.L.U32 UR4, UR4, 0x1, URZ ;  /* 0x0000000104048899 */ /* 0x000fe4000800063f */
[----:B-1----:R-:W-:Y:S01]  /*0790*/  @!UP0 ULEA UR8, UR9, UR8, 0x18 ;  /* 0x0000000809088291 */ /* 0x002fe2000f8ec03f */
[----:B------:R-:W-:Y:S01]  /*07a0*/  VOTEU.ALL UP0, P0 ;  /* 0x00000000003f7886 */ /* 0x000fe20000000000 */
[----:B------:R-:W1:Y:S10]  /*07b0*/  FENCE.VIEW.ASYNC.S ;  /* 0x00000000000073c6 */ /* 0x000e740000000000 */
[----:B-1----:R1:W1:Y:S01]  /*07c0*/  @!UP0 SYNCS.EXCH.64 URZ, [UR8+0x31090], UR4 ;  /* 0x03109004083f85b2 */ /* 0x0022620008000100 */
[----:B------:R1:W1:Y:S01]  /*07d0*/  @!UP2 SYNCS.EXCH.64 URZ, [UR8+0x31098], UR4 ;  /* 0x03109804083fa5b2 */ /* 0x0002620008000100 */
[----:B------:R1:W1:Y:S01]  /*07e0*/  @!UP3 SYNCS.EXCH.64 URZ, [UR8+0x310a0], UR4 ;  /* 0x0310a004083fb5b2 */ /* 0x0002620008000100 */
[----:B------:R1:W1:Y:S01]  /*07f0*/  @!UP4 SYNCS.EXCH.64 URZ, [UR8+0x310a8], UR4 ;  /* 0x0310a804083fc5b2 */ /* 0x0002620008000100 */
[----:B------:R-:W-:Y:S01]  /*0800*/  NOP ;  /* 0x0000000000007918 */ /* 0x000fe20000000000 */
[----:B------:R-:W-:Y:S05]  /*0810*/  @P2 BRA `(.L_x_5) ;  /* 0x0000000000582947 */ /* 0x000fea0003800000 */
[----:B-1----:R-:W1:Y:S01]  /*0820*/  S2UR UR5, SR_CgaCtaId ;  /* 0x00000000000579c3 */ /* 0x002e620000008800 */
[----:B------:R-:W-:Y:S01]  /*0830*/  UMOV UR4, 0x400 ;  /* 0x0000040000047882 */ /* 0x000fe20000000000 */
[----:B------:R-:W-:Y:S01]  /*0840*/  UMOV UR8, 0x20 ;  /* 0x0000002000087882 */ /* 0x000fe20000000000 */
[----:B------:R-:W-:Y:S01]  /*0850*/  UMOV UR9, 0x80 ;  /* 0x0000008000097882 */ /* 0x000fe20000000000 */
[----:B------:R-:W-:Y:S01]  /*0860*/  ELECT P0, URZ, PT ;  /* 0x00000000003f782f */ /* 0x000fe20003800000 */
[----:B-1----:R-:W-:Y:S02]  /*0870*/  ULEA UR11, UR5, UR4, 0x18 ;  /* 0x00000004050b7291 */ /* 0x002fe4000f8ec03f */
[----:B------:R-:W-:-:S04]  /*0880*/  UIADD3 UR4, -UR8, 0x100000, URZ ;  /* 0x0010000008047890 */ /* 0x000fc8000fffe13f */
[----:B------:R-:W-:Y:S02]  /*0890*/  USHF.L.U32 UR5, UR4, 0xb, URZ ;  /* 0x0000000b04057899 */ /* 0x000fe4000800063f */
[----:B------:R-:W-:Y:S02]  /*08a0*/  USHF.L.U32 UR4, UR4, 0x1, URZ ;  /* 0x0000000104047899 */ /* 0x000fe4000800063f */
        /* <DEDUP_REMOVED lines=13> */
.L_x_5:
[----:B-1----:R-:W-:Y:S01]  /*0980*/  R2UR UR4, R2 ;  /* 0x00000000020472ca */ /* 0x002fe200000e0000 */
[----:B------:R-:W-:Y:S01]  /*0990*/  NOP ;  /* 0x0000000000007918 */ /* 0x000fe20000000000 */
[----:B------:R-:W-:Y:S01]  /*09a0*/  MOV R0, UR6 ;  /* 0x0000000600007c02 */ /* 0x000fe20008000f00 */
[----:B--234-:R-:W-:Y:S03]  /*09b0*/  BAR.SYNC.DEFER_BLOCKING 0x0 ;  /* 0x0000000000007b1d */ /* 0x01cfe60000010000 */
[----:B------:R-:W-:-:S07]  /*09c0*/  ISETP.EQ.AND P2, PT, R0, 0x1, P1 ;  /* 0x000000010000780c */ /* 0x000fce0000f42270 */
[----:B------:R-:W-:-:S13]  /*09d0*/  ISETP.NE.AND P0, PT, RZ, UR4, PT ;  /* 0x00000004ff007c0c */ /* 0x000fda000bf05270 */
[----:B------:R-:W-:Y:S05]  /*09e0*/  @!P0 BRA `(.L_x_6) ;  /* 0x0000007800bc8947 */ /* 0x000fea0003800000 */
[----:B------:R-:W-:-:S06]  /*09f0*/  UISETP.GT.U32.AND UP0, UPT, UR10, 0x3, UPT ;  /* 0x000000030a00788c */ /* 0x000fcc000bf04070 */
[----:B------:R-:W-:-:S13]  /*0a00*/  PLOP3.LUT P0, PT, PT, PT, UP0, 0x80, 0x0 ;  /* 0x000000000000781c */ /* 0x000fda0003f0f008 */
[----:B------:R-:W-:Y:S05]  /*0a10*/  @P0 EXIT ;  /* 0x000000000000094d */ /* 0x000fea0003800000 */
.L_x_7:
[----:B------:R-:W-:-:S08]  /*0a20*/  NOP ;  /* 0x0000000000007918 */ /* 0x000fd00000000000 */
[----:B------:R-:W1:Y:S02]  /*0a30*/  USETMAXREG.TRY_ALLOC.CTAPOOL UP0, 0xf0 ;  /* 0x000000f0000079c8 */ /* 0x000e640008000600 */
[----:B-1----:R-:W-:-:S13]  /*0a40*/  PLOP3.LUT P0, PT, PT, PT, UP0, 0x80, 0x0 ;  /* 0x000000000000781c */ /* 0x002fda0003f0f008 */
[----:B------:R-:W-:Y:S05]  /*0a50*/  @!P0 BRA `(.L_x_7) ;  /* 0xfffffffc00f08947 */ /* 0x000fea000383ffff */
[----:B------:R-:W-:Y:S01]  /*0a60*/  R2UR UR4, R2 ;  /* 0x00000000020472ca */ /* 0x000fe200000e0000 */
[----:B------:R-:W1:-:S12]  /*0a70*/  S2UR UR5, SR_CTAID.X ;  /* 0x00000000000579c3 */ /* 0x000e580000002500 */
[----:B------:R-:W-:-:S03]  /*0a80*/  UISETP.NE.AND UP0, UPT, UR4, 0x1, UPT ;  /* 0x000000010400788c */ /* 0x000fc6000bf05270 */
[----:B------:R-:W-:-:S03]  /*0a90*/  UMOV UR4, URZ ;  /* 0x0000003f00047c82 */ /* 0x000fc60008000000 */
[----:B------:R-:W-:Y:S02]  /*0aa0*/  PLOP3.LUT P0, PT, PT, PT, UP0, 0x80, 0x0 ;  /* 0x000000000000781c */ /* 0x000fe40003f0f008 */
[----:B-1----:R-:W-:Y:S01]  /*0ab0*/  MOV R8, UR5 ;  /* 0x0000000500087c02 */ /* 0x002fe20008000f00 */
[----:B------:R-:W-:-:S10]  /*0ac0*/  UMOV UR5, URZ ;  /* 0x0000003f00057c82 */ /* 0x000fd40008000000 */
[----:B------:R-:W-:Y:S05]  /*0ad0*/  @!P0 BRA `(.L_x_8) ;  /* 0x0000000000488947 */ /* 0x000fea0003800000 */
[----:B------:R-:W-:-:S13]  /*0ae0*/  R2UR UR5, R2 ;  /* 0x00000000020572ca */ /* 0x000fda00000e0000 */
[----:B------:R-:W-:-:S03]  /*0af0*/  UISETP.NE.AND UP0, UPT, UR5, 0x2, UPT ;  /* 0x000000020500788c */ /* 0x000fc6000bf05270 */
[----:B------:R-:W-:-:S03]  /*0b00*/  UMOV UR5, 0x1 ;  /* 0x0000000100057882 */ /* 0x000fc60000000000 */
[----:B------:R-:W-:-:S13]  /*0b10*/  PLOP3.LUT P1, PT, PT, PT, UP0, 0x80, 0x0 ;  /* 0x000000000000781c */ /* 0x000fda0003f2f008 */
[----:B------:R-:W-:Y:S05]  /*0b20*/  @!P1 BRA `(.L_x_8) ;  /* 0x0000000000349947 */ /* 0x000fea0003800000 */
[----:B------:R-:W-:-:S13]  /*0b30*/  R2UR UR4, R2 ;  /* 0x00000000020472ca */ /* 0x000fda00000e0000 */
[----:B------:R-:W-:-:S06]  /*0b40*/  UISETP.NE.AND UP0, UPT, UR4, 0x3, UPT ;  /* 0x000000030400788c */ /* 0x000fcc000bf05270 */
[----:B------:R-:W-:-:S13]  /*0b50*/  PLOP3.LUT P1, PT, PT, PT, UP0, 0x80, 0x0 ;  /* 0x000000000000781c */ /* 0x000fda0003f2f008 */
[----:B------:R-:W-:Y:S05]  /*0b60*/  @!P1 BRA `(.L_x_9) ;  /* 0x00000000001c9947 */ /* 0x000fea0003800000 */
[----:B------:R-:W-:-:S13]  /*0b70*/  R2UR UR4, R2 ;  /* 0x00000000020472ca */ /* 0x000fda00000e0000 */
[----:B------:R-:W-:-:S11]  /*0b80*/  UISETP.NE.AND UP0, UPT, UR4, 0x4, UPT ;  /* 0x000000040400788c */ /* 0x000fd6000bf05270 */
[----:B------:R-:W-:Y:S01]  /*0b90*/  @!UP0 UMOV UR4, 0x1 ;  /* 0x0000000100048882 */ /* 0x000fe20000000000 */
[----:B------:R-:W-:Y:S01]  /*0ba0*/  @!UP0 UMOV UR5, 0x1 ;  /* 0x0000000100058882 */ /* 0x000fe20000000000 */
[----:B------:R-:W-:Y:S01]  /*0bb0*/  @UP0 UMOV UR4, URZ ;  /* 0x0000003f00040c82 */ /* 0x000fe20008000000 */
[----:B------:R-:W-:Y:S01]  /*0bc0*/  @UP0 UMOV UR5, URZ ;  /* 0x0000003f00050c82 */ /* 0x000fe20008000000 */
[----:B------:R-:W-:Y:S05]  /*0bd0*/  BRA `(.L_x_8) ;  /* 0x0000000000087947 */ /* 0x000fea0003800000 */
.L_x_9:
[----:B------:R-:W-:Y:S01]  /*0be0*/  UMOV UR4, 0x1 ;  /* 0x0000000100047882 */ /* 0x000fe20000000000 */
[----:B------:R-:W-:-:S05]  /*0bf0*/  UMOV UR5, URZ ;  /* 0x0000003f00057c82 */ /* 0x000fca0008000000 */
.L_x_8:
[----:B------:R-:W-:Y:S05]  /*0c00*/  @!P0 BRA `(.L_x_10) ;  /* 0x0000000000608947 */ /* 0x000fea0003800000 */
[----:B------:R-:W-:-:S13]  /*0c10*/  R2UR UR6, R2 ;  /* 0x00000000020672ca */ /* 0x000fda00000e0000 */
[----:B------:R-:W-:-:S06]  /*0c20*/  UISETP.NE.AND UP0, UPT, UR6, 0x2, UPT ;  /* 0x000000020600788c */ /* 0x000fcc000bf05270 */
[----:B------:R-:W-:-:S13]  /*0c30*/  PLOP3.LUT P0, PT, PT, PT, UP0, 0x80, 0x0 ;  /* 0x000000000000781c */ /* 0x000fda0003f0f008 */
        /* <DEDUP_REMOVED lines=8> */
[----:B------:R-:W-:Y:S05]  /*0cc0*/  @P0 BRA `(.L_x_13) ;  /* 0x00000000003c0947 */ /* 0x000fea0003800000 */
[----:B------:R-:W-:-:S13]  /*0cd0*/  R2UR UR6, R8 ;  /* 0x00000000080672ca */ /* 0x000fda00000e0000 */
[----:B------:R-:W-:-:S06]  /*0ce0*/  ULEA UR6, UR6, 0x3, 0x1 ;  /* 0x0000000306067891 */ /* 0x000fcc000f8e083f */
[----:B------:R-:W-:Y:S01]  /*0cf0*/  MOV R8, UR6 ;  /* 0x0000000600087c02 */ /* 0x000fe20008000f00 */
[----:B------:R-:W-:Y:S06]  /*0d00*/  BRA `(.L_x_13) ;  /* 0x00000000002c7947 */ /* 0x000fec0003800000 */
.L_x_12:
[----:B------:R-:W-:-:S13]  /*0d10*/  R2UR UR6, R8 ;  /* 0x00000000080672ca */ /* 0x000fda00000e0000 */
[----:B------:R-:W-:-:S06]  /*0d20*/  ULEA UR6, UR6, 0x2, 0x1 ;  /* 0x0000000206067891 */ /* 0x000fcc000f8e083f */
[----:B------:R-:W-:Y:S01]  /*0d30*/  MOV R8, UR6 ;  /* 0x0000000600087c02 */ /* 0x000fe20008000f00 */
[----:B------:R-:W-:Y:S06]  /*0d40*/  BRA `(.L_x_13) ;  /* 0x00000000001c7947 */ /* 0x000fec0003800000 */
.L_x_11:
[----:B------:R-:W-:-:S13]  /*0d50*/  R2UR UR6, R8 ;  /* 0x00000000080672ca */ /* 0x000fda00000e0000 */
[----:B------:R-:W-:-:S06]  /*0d60*/  ULEA UR6, UR6, 0x1, 0x1 ;  /* 0x0000000106067891 */ /* 0x000fcc000f8e083f */
[----:B------:R-:W-:Y:S01]  /*0d70*/  MOV R8, UR6 ;  /* 0x0000000600087c02 */ /* 0x000fe20008000f00 */
[----:B------:R-:W-:Y:S06]  /*0d80*/  BRA `(.L_x_13) ;  /* 0x00000000000c7947 */ /* 0x000fec0003800000 */
.L_x_10:
[----:B------:R-:W-:-:S13]  /*0d90*/  R2UR UR6, R8 ;  /* 0x00000000080672ca */ /* 0x000fda00000e0000 */
[----:B------:R-:W-:-:S06]  /*0da0*/  USHF.L.U32 UR6, UR6, 0x1, URZ ;  /* 0x0000000106067899 */ /* 0x000fcc000800063f */
[----:B------:R-:W-:-:S07]  /*0db0*/  MOV R8, UR6 ;  /* 0x0000000600087c02 */ /* 0x000fce0008000f00 */
.L_x_13:
[----:B------:R-:W-:-:S04]  /*0dc0*/  ULOP3.LUT UR6, UR7, 0x1, URZ, 0xfc, !UPT ;  /* 0x0000000107067892 */ /* 0x000fc8000f8efc3f */
[----:B------:R-:W-:-:S06]  /*0dd0*/  UISETP.NE.AND UP0, UPT, UR6, 0x3, UPT ;  /* 0x000000030600788c */ /* 0x000fcc000bf05270 */
[----:B------:R-:W-:-:S13]  /*0de0*/  PLOP3.LUT P0, PT, PT, PT, UP0, 0x80, 0x0 ;  /* 0x000000000000781c */ /* 0x000fda0003f0f008 */
[----:B------:R-:W-:Y:S05]  /*0df0*/  @!P0 BRA `(.L_x_14) ;  /* 0x0000000000048947 */ /* 0x000fea0003800000 */
[----:B------:R-:W-:Y:S01]  /*0e00*/  BPT.TRAP 0x1 ;  /* 0x000000040000795c */ /* 0x000fe20000300000 */
.L_x_14:
[----:B------:R-:W1:Y:S01]  /*0e10*/  S2UR UR8, SR_CgaCtaId ;  /* 0x00000000000879c3 */ /* 0x000e620000008800 */
[----:B------:R-:W-:Y:S01]  /*0e20*/  UMOV UR6, 0x400 ;  /* 0x0000040000067882 */ /* 0x000fe20000000000 */
[----:B------:R-:W-:-:S04]  /*0e30*/  MOV R0, UR4 ;  /* 0x0000000400007c02 */ /* 0x000fc80008000f00 */
[----:B------:R-:W-:Y:S01]  /*0e40*/  SHF.L.U32 R0, R0, 0x1f, RZ ;  /* 0x0000001f00007819 */ /* 0x000fe200000006ff */
[----:B-1----:R-:W-:-:S04]  /*0e50*/  ULEA UR9, UR8, UR6, 0x18 ;  /* 0x0000000608097291 */ /* 0x002fc8000f8ec03f */
[----:B------:R-:W-:Y:S02]  /*0e60*/  ULEA UR6, UR5, UR9, 0x3 ;  /* 0x0000000905067291 */ /* 0x000fe4000f8e183f */
[----:B------:R-:W-:-:S07]  /*0e70*/  MOV R16, UR9 ;  /* 0x0000000900107c02 */ /* 0x000fce0008000f00 */
[----:B------:R-:W1:Y:S02]  /*0e80*/  SYNCS.PHASECHK.TRANS64.TRYWAIT P1, [UR6+0x31050], R0 ;  /* 0x03105000ff0075a7 */ /* 0x000e640008020146 */
[----:B-1----:R-:W-:Y:S05]  /*0e90*/  @!P1 BRA `(.L_x_15) ;  /* 0x0000009400149947 */ /* 0x002fea0003800000 */
.L_x_99:
[----:B------:R-:W-:Y:S05]  /*0ea0*/  @!P0 BRA `(.L_x_16) ;  /* 0x0000000000048947 */ /* 0x000fea0003800000 */
[----:B------:R-:W-:Y:S01]  /*0eb0*/  BPT.TRAP 0x1 ;  /* 0x000000040000795c */ /* 0x000fe20000300000 */
.L_x_16:
[----:B------:R-:W-:Y:S02]  /*0ec0*/  R2UR UR4, R16 ;  /* 0x00000000100472ca */ /* 0x000fe400000e0000 */
[----:B------:R-:W-:Y:S02]  /*0ed0*/  SHF.L.U32 R56, RZ, 0x1f, RZ ;  /* 0x0000001fff387819 */ /* 0x000fe400000006ff */
[----:B------:R-:W-:-:S09]  /*0ee0*/  ISETP.NE.AND P2, PT, RZ, UR10, PT ;  /* 0x0000000aff007c0c */ /* 0x000fd2000bf45270 */
[----:B------:R-:W2:Y:S01]  /*0ef0*/  SYNCS.PHASECHK.TRANS64.TRYWAIT P1, [UR4+0x31000], R56 ;  /* 0x03100038ff0075a7 */ /* 0x000ea20008020144 */
[----:B------:R-:W-:Y:S01]  /*0f00*/  UIADD3 UR6, UR4, 0x31090, URZ ;  /* 0x0003109004067890 */ /* 0x000fe2000fffe03f */
[----:B--2---:R-:W-:Y:S11]  /*0f10*/  @!P1 BRA `(.L_x_17) ;  /* 0x00000094000c9947 */ /* 0x004ff60003800000 */
.L_x_100:
[----:B------:R-:W-:Y:S01]  /*0f20*/  ULEA UR4, UR10, UR6, 0x3 ;  /* 0x000000060a047291 */ /* 0x000fe2000f8e183f */
[----:B-1----:R-:W-:Y:S02]  /*0f30*/  SEL R0, RZ, 0x1, P2 ;  /* 0x00000001ff007807 */ /* 0x002fe40001000000 */
[----:B------:R-:W-:Y:S02]  /*0f40*/  R2UR UR8, R2 ;  /* 0x00000000020872ca */ /* 0x000fe400000e0000 */
[----:B------:R-:W-:-:S04]  /*0f50*/  SHF.L.U32 R0, R0, 0x1f, RZ ;  /* 0x0000001f00007819 */ /* 0x000fc800000006ff */
[----:B------:R-:W1:Y:S07]  /*0f60*/  SYNCS.PHASECHK.TRANS64.TRYWAIT P1, [UR4], R0 ;  /* 0x00000000ff0075a7 */ /* 0x000e6e0008020144 */
[----:B------:R-:W-:-:S04]  /*0f70*/  UIADD3 UR10, UR8, -0x1, URZ ;  /* 0xffffffff080a7890 */ /* 0x000fc8000fffe03f */
[----:B------:R-:W-:Y:S01]  /*0f80*/  USHF.L.U32 UR10, UR10, 0x3, URZ ;  /* 0x000000030a0a7899 */ /* 0x000fe2000800063f */
[----:B-1----:R-:W-:Y:S11]  /*0f90*/  @!P1 BRA `(.L_x_18) ;  /* 0x0000009400089947 */ /* 0x002ff60003800000 */
.L_x_101:
[----:B------:R-:W-:Y:S01]  /*0fa0*/  R2UR UR8, R16 ;  /* 0x00000000100872ca */ /* 0x000fe200000e0000 */
[----:B------:R-:W-:Y:S01]  /*0fb0*/  WARPGROUP.ARRIVE ;  /* 0x00000000000079c5 */ /* 0x000fe20000000000 */
[----:B------:R-:W-:Y:S01]  /*0fc0*/  UMOV UR15, 0x80000020 ;  /* 0x80000020000f7882 */ /* 0x000fe20000000000 */
        /* <DEDUP_REMOVED lines=10> */
[----:B------:R-:W-:-:S02]  /*1070*/  USHF.R.U32.HI UR4, URZ, 0x4, UR8 ;  /* 0x000000043f047899 */ /* 0x000fc40008011608 */
[----:B------:R-:W-:Y:S02]  /*1080*/  UIADD3 UR8, UR8, 0xe000, URZ ;  /* 0x0000e00008087890 */ /* 0x000fe4000fffe03f */
[----:B------:R-:W-:Y:S02]  /*1090*/  ULOP3.LUT UR4, UR4, 0x3fff, URZ, 0xc0, !UPT ;  /* 0x00003fff04047892 */ /* 0x000fe4000f8ec03f */
[----:B------:R-:W-:Y:S02]  /*10a0*/  USHF.R.U32.HI UR8, URZ, 0x4, UR8 ;  /* 0x000000043f087899 */ /* 0x000fe40008011608 */
[----:B------:R-:W-:Y:S02]  /*10b0*/  ULOP3.LUT UR4, UR4, 0x10000, URZ, 0xfc, !UPT ;  /* 0x0001000004047892 */ /* 0x000fe4000f8efc3f */
[----:B------:R-:W-:Y:S02]  /*10c0*/  ULOP3.LUT UR9, UR8, 0x3fff, URZ, 0xc0, !UPT ;  /* 0x00003fff08097892 */ /* 0x000fe4000f8ec03f */
[----:B------:R-:W-:-:S02]  /*10d0*/  UIMAD UR4, UR5, 0x700, UR4 ;  /* 0x00000700050478a4 */ /* 0x000fc4000f8e0204 */
[----:B------:R-:W-:Y:S01]  /*10e0*/  ULOP3.LUT UR11, UR9, 0x10000, URZ, 0xfc, !UPT ;  /* 0x00010000090b7892 */ /* 0x000fe2000f8efc3f */
[----:B------:R-:W-:Y:S01]  /*10f0*/  UMOV UR5, 0x80000020 ;  /* 0x8000002000057882 */ /* 0x000fe20000000000 */
[----:B------:R-:W-:Y:S01]  /*1100*/  UIADD3 UR8, UR4, 0x2, URZ ;  /* 0x0000000204087890 */ /* 0x000fe2000fffe03f */
[----:B------:R-:W-:Y:S02]  /*1110*/  MOV R168, UR9 ;  /* 0x0000000900a87c02 */ /* 0x000fe40008000f00 */
[----:B------:R-:W-:Y:S01]  /*1120*/  UMOV UR12, UR4 ;  /* 0x00000004000c7c82 */ /* 0x000fe20008000000 */
[----:B------:R-:W-:Y:S01]  /*1130*/  UMOV UR13, UR5 ;  /* 0x00000005000d7c82 */ /* 0x000fe20008000000 */
[----:B------:R-:W-:Y:S01]  /*1140*/  UMOV UR14, UR11 ;  /* 0x0000000b000e7c82 */ /* 0x000fe20008000000 */
[----:B------:R-:W-:Y:S01]  /*1150*/  UMOV UR9, 0x80000020 ;  /* 0x8000002000097882 */ /* 0x000fe20000000000 */
[----:B------:R-:W-:Y:S01]  /*1160*/  HGMMA.64x64x16.F32 R24, gdesc[UR12], RZ, !UPT, gsb0 ;  /* 0x00e000000c1879f0 */ /* 0x000fe2000c0008ff */
[----:B------:R-:W-:-:S02]  /*1170*/  UIADD3 UR14, UR11, 0x2, URZ ;  /* 0x000000020b0e7890 */ /* 0x000fc4000fffe03f */
[----:B------:R-:W-:Y:S01]  /*1180*/  MOV R22, UR11 ;  /* 0x0000000b00167c02 */ /* 0x000fe20008000f00 */
[----:B------:R-:W-:Y:S01]  /*1190*/  UMOV UR12, UR8 ;  /* 0x00000008000c7c82 */ /* 0x000fe20008000000 */
[----:B------:R-:W-:Y:S01]  /*11a0*/  UMOV UR13, UR9 ;  /* 0x00000009000d7c82 */ /* 0x000fe20008000000 */
[----:B------:R-:W-:Y:S01]  /*11b0*/  UMOV UR15, 0x80000020 ;  /* 0x80000020000f7882 */ /* 0x000fe20000000000 */
[----:B------:R-:W-:Y:S02]  /*11c0*/  UIADD3 UR16, UR4, 0x102, URZ ;  /* 0x0000010204107890 */ /* 0x000fe4000fffe03f */
[----:B------:R-:W-:Y:S02]  /*11d0*/  UIADD3 UR18, UR11, 0x102, URZ ;  /* 0x000001020b127890 */ /* 0x000fe4000fffe03f */
[----:B------:R-:W-:Y:S02]  /*11e0*/  UIADD3 UR20, UR4, 0x200, URZ ;  /* 0x0000020004147890 */ /* 0x000fe4000fffe03f */
[----:B------:R-:W-:-:S02]  /*11f0*/  UIADD3 UR22, UR11, 0x200, URZ ;  /* 0x000002000b167890 */ /* 0x000fc4000fffe03f */
[----:B------:R-:W-:Y:S02]  /*1200*/  UIADD3 UR24, UR4, 0x202, URZ ;  /* 0x0000020204187890 */ /* 0x000fe4000fffe03f */
[----:B------:R-:W-:Y:S02]  /*1210*/  UIADD3 UR26, UR11, 0x202, URZ ;  /* 0x000002020b1a7890 */ /* 0x000fe4000fffe03f */
[----:B------:R-:W-:Y:S02]  /*1220*/  UIADD3 UR28, UR4, 0x300, URZ ;  /* 0x00000300041c7890 */ /* 0x000fe4000fffe03f */
[----:B------:R-:W-:Y:S02]  /*1230*/  UIADD3 UR30, UR11, 0x300, URZ ;  /* 0x000003000b1e7890 */ /* 0x000fe4000fffe03f */
[----:B------:R-:W-:Y:S02]  /*1240*/  UIADD3 UR32, UR4, 0x302, URZ ;  /* 0x0000030204207890 */ /* 0x000fe4000fffe03f */
[----:B------:R-:W-:-:S02]  /*1250*/  UIADD3 UR34, UR11, 0x302, URZ ;  /* 0x000003020b227890 */ /* 0x000fc4000fffe03f */
[----:B------:R-:W-:Y:S02]  /*1260*/  UIADD3 UR36, UR4, 0x400, URZ ;  /* 0x0000040004247890 */ /* 0x000fe4000fffe03f */
[----:B------:R-:W-:Y:S01]  /*1270*/  UIADD3 UR38, UR11, 0x400, URZ ;  /* 0x000004000b267890 */ /* 0x000fe2000fffe03f */
[----:B------:R-:W-:Y:S01]  /*1280*/  UMOV UR37, 0x80000020 ;  /* 0x8000002000257882 */ /* 0x000fe20000000000 */
[----:B------:R-:W-:Y:S01]  /*1290*/  UMOV UR39, 0x80000020 ;  /* 0x8000002000277882 */ /* 0x000fe20000000000 */
[----:B------:R-:W-:Y:S02]  /*12a0*/  UIADD3 UR40, UR4, 0x402, URZ ;  /* 0x0000040204287890 */ /* 0x000fe4000fffe03f */
[----:B------:R-:W-:Y:S01]  /*12b0*/  UIADD3 UR42, UR11, 0x402, URZ ;  /* 0x000004020b2a7890 */ /* 0x000fe2000fffe03f */
[----:B------:R-:W-:Y:S01]  /*12c0*/  UMOV UR41, 0x80000020 ;  /* 0x8000002000297882 */ /* 0x000fe20000000000 */
[----:B------:R-:W-:Y:S01]  /*12d0*/  UMOV UR43, 0x80000020 ;  /* 0x80000020002b7882 */ /* 0x000fe20000000000 */
[----:B------:R-:W-:-:S02]  /*12e0*/  UIADD3 UR44, UR4, 0x500, URZ ;  /* 0x00000500042c7890 */ /* 0x000fc4000fffe03f */
[----:B------:R-:W-:Y:S01]  /*12f0*/  UIADD3 UR46, UR11, 0x500, URZ ;  /* 0x000005000b2e7890 */ /* 0x000fe2000fffe03f */
[----:B------:R-:W-:Y:S01]  /*1300*/  UMOV UR45, 0x80000020 ;  /* 0x80000020002d7882 */ /* 0x000fe20000000000 */
[----:B------:R-:W-:Y:S01]  /*1310*/  UMOV UR47, 0x80000020 ;  /* 0x80000020002f7882 */ /* 0x000fe20000000000 */
        /* <DEDUP_REMOVED lines=12> */
[----:B------:R-:W-:Y:S01]  /*13e0*/  ULOP3.LUT UR10, UR10, 0x8, URZ, 0xc, !UPT ;  /* 0x000000080a0a7892 */ /* 0x000fe2000f8e0c3f */
[----:B------:R-:W-:Y:S02]  /*13f0*/  WARPGROUP.DEPBAR.LE gsb0, 0x0 ;  /* 0x00008000000079c5 */ /* 0x000fe40000010000 */
[----:B------:R-:W-:-:S06]  /*1400*/  WARPGROUP.ARRIVE ;  /* 0x00000000000079c5 */ /* 0x000fcc0000000000 */
[----:B------:R-:W-:Y:S01]  /*1410*/  HGMMA.64x64x16.F32 R24, gdesc[UR12], R24, gsb0 ;  /* 0x00e000000c1879f0 */ /* 0x000fe20008000818 */
[----:B------:R-:W-:Y:S02]  /*1420*/  UIADD3 UR12, UR4, 0x100, URZ ;  /* 0x00000100040c7890 */ /* 0x000fe4000fffe03f */
[----:B------:R-:W-:Y:S01]  /*1430*/  UIADD3 UR14, UR11, 0x100, URZ ;  /* 0x000001000b0e7890 */ /* 0x000fe2000fffe03f */
[----:B------:R-:W-:Y:S01]  /*1440*/  UMOV UR13, 0x80000020 ;  /* 0x80000020000d7882 */ /* 0x000fe20000000000 */
[----:B------:R-:W-:Y:S01]  /*1450*/  UMOV UR15, 0x80000020 ;  /* 0x80000020000f7882 */ /* 0x000fe20000000000 */
[----:B------:R-:W-:Y:S01]  /*1460*/  ULDC UR11, c[0x0][0x604] ;  /* 0x00018100000b7ab9 */ /* 0x000fe20000000800 */
[----:B------:R-:W-:Y:S02]  /*1470*/  WARPGROUP.DEPBAR.LE gsb0, 0x0 ;  /* 0x00008000000079c5 */ /* 0x000fe40000010000 */
[----:B------:R-:W-:-:S06]  /*1480*/  WARPGROUP.ARRIVE ;  /* 0x00000000000079c5 */ /* 0x000fcc0000000000 */
[----:B------:R-:W-:Y:S01]  /*1490*/  HGMMA.64x64x16.F32 R24, gdesc[UR12], R24, gsb0 ;  /* 0x00e000000c1879f0 */ /* 0x000fe20008000818 */
[----:B------:R-:W-:Y:S02]  /*14a0*/  ULDC UR14, c[0x0][0x604] ;  /* 0x00018100000e7ab9 */ /* 0x000fe40000000800 */
[----:B------:R-:W-:Y:S02]  /*14b0*/  WARPGROUP.DEPBAR.LE gsb0, 0x0 ;  /* 0x00008000000079c5 */ /* 0x000fe40000010000 */
[----:B------:R-:W-:-:S06]  /*14c0*/  WARPGROUP.ARRIVE ;  /* 0x00000000000079c5 */ /* 0x000fcc0000000000 */
[----:B------:R-:W-:Y:S03]  /*14d0*/  HGMMA.64x64x16.F32 R24, gdesc[UR16], R24, gsb0 ;  /* 0x00e00000101879f0 */ /* 0x000fe60008000818 */
        /* <DEDUP_REMOVED lines=31> */
[----:B-1----:R-:W-:-:S04]  /*16d0*/  FMNMX R3, R24, R25, !PT ;  /* 0x0000001918037209 */ /* 0x002fc80007800000 */
[----:B------:R-:W-:-:S04]  /*16e0*/  FMNMX R0, R28, R3, !PT ;  /* 0x000000031c007209 */ /* 0x000fc80007800000 */
        /* <DEDUP_REMOVED lines=9> */
[----:B------:R-:W-:Y:S02]  /*1780*/  FMNMX R0, R48, R3, !PT ;  /* 0x0000000330007209 */ /* 0x000fe40007800000 */
[----:B------:R-:W-:Y:S02]  /*1790*/  FMNMX R3, R26, R27, !PT ;  /* 0x0000001b1a037209 */ /* 0x000fe40007800000 */
[----:B------:R-:W-:Y:S02]  /*17a0*/  FMNMX R5, R49, R0, !PT ;  /* 0x0000000031057209 */ /* 0x000fe40007800000 */
[----:B------:R-:W-:Y:S02]  /*17b0*/  FMNMX R0, R30, R3, !PT ;  /* 0x000000031e007209 */ /* 0x000fe40007800000 */
[----:B------:R-:W-:Y:S02]  /*17c0*/  FMNMX R4, R52, R5, !PT ;  /* 0x0000000534047209 */ /* 0x000fe40007800000 */
[----:B------:R-:W-:-:S02]  /*17d0*/  FMNMX R3, R31, R0, !PT ;  /* 0x000000001f037209 */ /* 0x000fc40007800000 */
[----:B------:R-:W-:Y:S02]  /*17e0*/  FMNMX R4, R53, R4, !PT ;  /* 0x0000000435047209 */ /* 0x000fe40007800000 */
[----:B------:R-:W-:-:S03]  /*17f0*/  FMNMX R0, R34, R3, !PT ;  /* 0x0000000322007209 */ /* 0x000fc60007800000 */
[----:B------:R-:W1:Y:S01]  /*1800*/  SHFL.BFLY PT, R5, R4, 0x1, 0x1f ;  /* 0x0c201f0004057f89 */ /* 0x000e6200000e0000 */
[----:B------:R-:W-:-:S04]  /*1810*/  FMNMX R3, R35, R0, !PT ;  /* 0x0000000023037209 */ /* 0x000fc80007800000 */
[----:B------:R-:W-:-:S04]  /*1820*/  FMNMX R0, R38, R3, !PT ;  /* 0x0000000326007209 */ /* 0x000fc80007800000 */
[----:B------:R-:W-:-:S04]  /*1830*/  FMNMX R3, R39, R0, !PT ;  /* 0x0000000027037209 */ /* 0x000fc80007800000 */
[----:B------:R-:W-:-:S04]  /*1840*/  FMNMX R0, R42, R3, !PT ;  /* 0x000000032a007209 */ /* 0x000fc80007800000 */
[----:B------:R-:W-:-:S04]  /*1850*/  FMNMX R3, R43, R0, !PT ;  /* 0x000000002b037209 */ /* 0x000fc80007800000 */
[----:B------:R-:W-:Y:S02]  /*1860*/  FMNMX R0, R46, R3, !PT ;  /* 0x000000032e007209 */ /* 0x000fe40007800000 */
[----:B-1----:R-:W-:Y:S02]  /*1870*/  FMNMX R6, R4, R5, !PT ;  /* 0x0000000504067209 */ /* 0x002fe40007800000 */
[----:B------:R-:W-:-:S03]  /*1880*/  FMNMX R3, R47, R0, !PT ;  /* 0x000000002f037209 */ /* 0x000fc60007800000 */
[----:B------:R-:W1:Y:S01]  /*1890*/  SHFL.BFLY PT, R5, R6, 0x2, 0x1f ;  /* 0x0c401f0006057f89 */ /* 0x000e6200000e0000 */
[----:B------:R-:W-:-:S04]  /*18a0*/  FMNMX R0, R50, R3, !PT ;  /* 0x0000000332007209 */ /* 0x000fc80007800000 */
[----:B------:R-:W-:-:S04]  /*18b0*/  FMNMX R3, R51, R0, !PT ;  /* 0x0000000033037209 */ /* 0x000fc80007800000 */
[----:B------:R-:W-:-:S04]  /*18c0*/  FMNMX R0, R54, R3, !PT ;  /* 0x0000000336007209 */ /* 0x000fc80007800000 */
[----:B------:R-:W-:-:S05]  /*18d0*/  FMNMX R0, R55, R0, !PT ;  /* 0x0000000037007209 */ /* 0x000fca0007800000 */
[----:B------:R-:W2:Y:S01]  /*18e0*/  SHFL.BFLY PT, R3, R0, 0x1, 0x1f ;  /* 0x0c201f0000037f89 */ /* 0x000ea200000e0000 */
[----:B-1----:R-:W-:-:S04]  /*18f0*/  FMNMX R5, R6, R5, !PT ;  /* 0x0000000506057209 */ /* 0x002fc80007800000 */
[----:B------:R-:W-:-:S04]  /*1900*/  FSETP.NEU.AND P1, PT, R5, -INF , PT ;  /* 0xff8000000500780b */ /* 0x000fc80003f2d000 */
[----:B------:R-:W-:-:S05]  /*1910*/  FSEL R4, R5, RZ, P1 ;  /* 0x000000ff05047208 */ /* 0x000fca0000800000 */
[----:B------:R-:W-:Y:S01]  /*1920*/  FMUL R7, R4, UR11 ;  /* 0x0000000b04077c20 */ /* 0x000fe20008400000 */
[----:B------:R-:W-:-:S03]  /*1930*/  ULDC UR11, c[0x0][0x604] ;  /* 0x00018100000b7ab9 */ /* 0x000fc60000000800 */
[--C-:B------:R-:W-:Y:S01]  /*1940*/  FFMA R24, R24, UR11, -R7.reuse ;  /* 0x0000000b18187c23 */ /* 0x100fe20008000807 */
[----:B------:R-:W-:Y:S01]  /*1950*/  ULDC UR11, c[0x0][0x604] ;  /* 0x00018100000b7ab9 */ /* 0x000fe20000000800 */
[----:B--2---:R-:W-:Y:S01]  /*1960*/  FMNMX R3, R0, R3, !PT ;  /* 0x0000000300037209 */ /* 0x004fe20007800000 */
[--C-:B------:R-:W-:Y:S01]  /*1970*/  FFMA R25, R25, UR11, -R7.reuse ;  /* 0x0000000b19197c23 */ /* 0x100fe20008000807 */
[----:B------:R-:W-:Y:S01]  /*1980*/  ULDC UR11, c[0x0][0x604] ;  /* 0x00018100000b7ab9 */ /* 0x000fe20000000800 */
[----:B------:R-:W-:Y:S01]  /*1990*/  FSETP.GEU.AND P6, PT, R24, -126, PT ;  /* 0xc2fc00001800780b */ /* 0x000fe20003fce000 */
[--C-:B------:R-:W-:Y:S01]  /*19a0*/  FFMA R28, R28, UR11, -R7.reuse ;  /* 0x0000000b1c1c7c23 */ /* 0x100fe20008000807 */
[----:B------:R-:W1:Y:S01]  /*19b0*/  SHFL.BFLY PT, R4, R3, 0x2, 0x1f ;  /* 0x0c401f0003047f89 */ /* 0x000e6200000e0000 */
[----:B------:R-:W-:Y:S01]  /*19c0*/  FSETP.GEU.AND P5, PT, R25, -126, PT ;  /* 0xc2fc00001900780b */ /* 0x000fe20003fae000 */
[----:B------:R-:W-:Y:S02]  /*19d0*/  ULDC UR11, c[0x0][0x604] ;  /* 0x00018100000b7ab9 */ /* 0x000fe40000000800 */
[----:B------:R-:W-:Y:S01]  /*19e0*/  FSETP.GEU.AND P1, PT, R28, -126, PT ;  /* 0xc2fc00001c00780b */ /* 0x000fe20003f2e000 */
[----:B------:R-:W-:Y:S01]  /*19f0*/  FFMA R29, R29, UR11, -R7 ;  /* 0x0000000b1d1d7c23 */ /* 0x000fe20008000807 */
[----:B------:R-:W-:-:S02]  /*1a00*/  ULDC UR11, c[0x0][0x604] ;  /* 0x00018100000b7ab9 */ /* 0x000fc40000000800 */
[--C-:B------:R-:W-:Y:S01]  /*1a10*/  FFMA R32, R32, UR11, -R7.reuse ;  /* 0x0000000b20207c23 */ /* 0x100fe20008000807 */
[----:B------:R-:W-:Y:S01]  /*1a20*/  ULDC UR11, c[0x0][0x604] ;  /* 0x00018100000b7ab9 */ /* 0x000fe20000000800 */
[----:B------:R-:W-:Y:S01]  /*1a30*/  FSETP.GEU.AND P2, PT, R29, -126, PT ;  /* 0xc2fc00001d00780b */ /* 0x000fe20003f4e000 */
[--C-:B------:R-:W-:Y:S01]  /*1a40*/  FFMA R33, R33, UR11, -R7.reuse ;  /* 0x0000000b21217c23 */ /* 0x100fe20008000807 */
[----:B------:R-:W-:Y:S01]  /*1a50*/  ULDC UR11, c[0x0][0x604] ;  /* 0x00018100000b7ab9 */ /* 0x000fe20000000800 */
[----:B------:R-:W-:Y:S01]  /*1a60*/  FSETP.GEU.AND P3, PT, R32, -126, PT ;  /* 0xc2fc00002000780b */ /* 0x000fe20003f6e000 */
[----:B------:R-:W-:Y:S01]  /*1a70*/  @!P5 FMUL R25, R25, 0.5 ;  /* 0x3f0000001919d820 */ /* 0x000fe20000400000 */
[--C-:B------:R-:W-:Y:S01]  /*1a80*/  FFMA R36, R36, UR11, -R7.reuse ;  /* 0x0000000b24247c23 */ /* 0x100fe20008000807 */
[----:B------:R-:W-:Y:S01]  /*1a90*/  ULDC UR11, c[0x0][0x604] ;  /* 0x00018100000b7ab9 */ /* 0x000fe20000000800 */
[----:B------:R-:W-:Y:S01]  /*1aa0*/  @!P1 FMUL R28, R28, 0.5 ;  /* 0x3f0000001c1c9820 */ /* 0x000fe20000400000 */
[--C-:B------:R-:W-:Y:S01]  /*1ab0*/  FFMA R37, R37, UR11, -R7.reuse ;  /* 0x0000000b25257c23 */ /* 0x100fe20008000807 */
[----:B------:R-:W-:Y:S01]  /*1ac0*/  ULDC UR11, c[0x0][0x604] ;  /* 0x00018100000b7ab9 */ /* 0x000fe20000000800 */
[----:B------:R-:W2:Y:S01]  /*1ad0*/  MUFU.EX2 R25, R25 ;  /* 0x0000001900197308 */ /* 0x000ea20000000800 */
[--C-:B------:R-:W-:Y:S01]  /*1ae0*/  FFMA R40, R40, UR11, -R7.reuse ;  /* 0x0000000b28287c23 */ /* 0x100fe20008000807 */
[----:B------:R-:W-:Y:S01]  /*1af0*/  @!P6 FMUL R24, R24, 0.5 ;  /* 0x3f0000001818e820 */ /* 0x000fe20000400000 */
[----:B------:R-:W-:Y:S01]  /*1b00*/  @!P2 FMUL R29, R29, 0.5 ;  /* 0x3f0000001d1da820 */ /* 0x000fe20000400000 */
[----:B-1----:R-:W-:Y:S01]  /*1b10*/  FMNMX R4, R3, R4, !PT ;  /* 0x0000000403047209 */ /* 0x002fe20007800000 */
[----:B------:R-:W-:Y:S01]  /*1b20*/  ULDC UR11, c[0x0][0x604] ;  /* 0x00018100000b7ab9 */ /* 0x000fe20000000800 */
[----:B------:R-:W-:Y:S01]  /*1b30*/  @!P3 FMUL R32, R32, 0.5 ;  /* 0x3f0000002020b820 */ /* 0x000fe20000400000 */
[----:B------:R-:W-:Y:S01]  /*1b40*/  FFMA R41, R41, UR11, -R7 ;  /* 0x0000000b29297c23 */ /* 0x000fe20008000807 */
[----:B------:R-:W1:Y:S01]  /*1b50*/  MUFU.EX2 R28, R28 ;  /* 0x0000001c001c7308 */ /* 0x000e620000000800 */
[----:B------:R-:W-:Y:S01]  /*1b60*/  FSETP.NEU.AND P4, PT, R4, -INF , PT ;  /* 0xff8000000400780b */ /* 0x000fe20003f8d000 */
[----:B------:R-:W-:-:S02]  /*1b70*/  ULDC UR11, c[0x0][0x604] ;  /* 0x00018100000b7ab9 */ /* 0x000fc40000000800 */
[--C-:B------:R-:W-:Y:S01]  /*1b80*/  FFMA R44, R44, UR11, -R7.reuse ;  /* 0x0000000b2c2c7c23 */ /* 0x100fe20008000807 */
[----:B------:R-:W-:Y:S01]  /*1b90*/  FSEL R0, R4, RZ, P4 ;  /* 0x000000ff04007208 */ /* 0x000fe20002000000 */
[----:B------:R-:W-:Y:S01]  /*1ba0*/  ULDC UR11, c[0x0][0x604] ;  /* 0x00018100000b7ab9 */ /* 0x000fe20000000800 */
[----:B------:R-:W-:Y:S01]  /*1bb0*/  FSETP.GEU.AND P4, PT, R33, -126, PT ;  /* 0xc2fc00002100780b */ /* 0x000fe20003f8e000 */
[----:B------:R-:W3:Y:S01]  /*1bc0*/  MUFU.EX2 R24, R24 ;  /* 0x0000001800187308 */ /* 0x000ee20000000800 */
[----:B--2---:R-:W-:Y:S01]  /*1bd0*/  @!P5 FMUL R25, R25, R25 ;  /* 0x000000191919d220 */ /* 0x004fe20000400000 */
[----:B------:R-:W-:Y:S01]  /*1be0*/  FSETP.GEU.AND P5, PT, R37, -126, PT ;  /* 0xc2fc00002500780b */ /* 0x000fe20003fae000 */
[--C-:B------:R-:W-:Y:S01]  /*1bf0*/  FFMA R45, R45, UR11, -R7.reuse ;  /* 0x0000000b2d2d7c23 */ /* 0x100fe20008000807 */
[----:B------:R-:W-:Y:S02]  /*1c00*/  ULDC UR11, c[0x0][0x604] ;  /* 0x00018100000b7ab9 */ /* 0x000fe40000000800 */
[--C-:B------:R-:W-:Y:S01]  /*1c10*/  FFMA R48, R48, UR11, -R7.reuse ;  /* 0x0000000b30307c23 */ /* 0x100fe20008000807 */
[----:B------:R-:W-:Y:S01]  /*1c20*/  ULDC UR11, c[0x0][0x604] ;  /* 0x00018100000b7ab9 */ /* 0x000fe20000000800 */
[----:B------:R-:W2:Y:S01]  /*1c30*/  MUFU.EX2 R29, R29 ;  /* 0x0000001d001d7308 */ /* 0x000ea20000000800 */
[----:B-1----:R-:W-:Y:S01]  /*1c40*/  @!P1 FMUL R28, R28, R28 ;  /* 0x0000001c1c1c9220 */ /* 0x002fe20000400000 */
[----:B------:R-:W-:Y:S01]  /*1c50*/  FSETP.GEU.AND P1, PT, R40, -126, PT ;  /* 0xc2fc00002800780b */ /* 0x000fe20003f2e000 */
[----:B------:R-:W-:Y:S01]  /*1c60*/  FFMA R49, R49, UR11, -R7 ;  /* 0x0000000b31317c23 */ /* 0x000fe20008000807 */
[----:B------:R-:W-:Y:S01]  /*1c70*/  @!P4 FMUL R33, R33, 0.5 ;  /* 0x3f0000002121c820 */ /* 0x000fe20000400000 */
[----:B------:R-:W-:-:S02]  /*1c80*/  ULDC UR11, c[0x0][0x604] ;  /* 0x00018100000b7ab9 */ /* 0x000fc40000000800 */
[----:B------:R-:W-:Y:S01]  /*1c90*/  @!P5 FMUL R37, R37, 0.5 ;  /* 0x3f0000002525d820 */ /* 0x000fe20000400000 */
[----:B------:R-:W1:Y:S01]  /*1ca0*/  MUFU.EX2 R32, R32 ;  /* 0x0000002000207308 */ /* 0x000e620000000800 */
[--C-:B------:R-:W-:Y:S01]  /*1cb0*/  FFMA R52, R52, UR11, -R7.reuse ;  /* 0x0000000b34347c23 */ /* 0x100fe20008000807 */
[----:B---3--:R-:W-:Y:S01]  /*1cc0*/  @!P6 FMUL R24, R24, R24 ;  /* 0x000000181818e220 */ /* 0x008fe20000400000 */
[----:B------:R-:W-:Y:S01]  /*1cd0*/  FSETP.GEU.AND P6, PT, R36, -126, PT ;  /* 0xc2fc00002400780b */ /* 0x000fe20003fce000 */
[----:B------:R-:W-:Y:S02]  /*1ce0*/  ULDC UR11, c[0x0][0x604] ;  /* 0x00018100000b7ab9 */ /* 0x000fe40000000800 */
[----:B------:R-:W-:Y:S01]  /*1cf0*/  FFMA R53, R53, UR11, -R7 ;  /* 0x0000000b35357c23 */ /* 0x000fe20008000807 */
[----:B------:R-:W-:Y:S01]  /*1d00*/  @!P1 FMUL R40, R40, 0.5 ;  /* 0x3f00000028289820 */ /* 0x000fe20000400000 */
[----:B------:R-:W3:Y:S01]  /*1d10*/  MUFU.EX2 R33, R33 ;  /* 0x0000002100217308 */ /* 0x000ee20000000800 */
[----:B--2---:R-:W-:Y:S01]  /*1d20*/  @!P2 FMUL R29, R29, R29 ;  /* 0x0000001d1d1da220 */ /* 0x004fe20000400000 */
[----:B------:R-:W-:Y:S01]  /*1d30*/  FSETP.GEU.AND P2, PT, R41, -126, PT ;  /* 0xc2fc00002900780b */ /* 0x000fe20003f4e000 */
[----:B------:R-:W-:-:S02]  /*1d40*/  ULDC UR11, c[0x0][0x604] ;  /* 0x00018100000b7ab9 */ /* 0x000fc40000000800 */
[----:B------:R-:W-:Y:S01]  /*1d50*/  FMUL R0, R0, UR11 ;  /* 0x0000000b00007c20 */ /* 0x000fe20008400000 */
[----:B------:R-:W-:Y:S02]  /*1d60*/  ULDC UR11, c[0x0][0x604] ;  /* 0x00018100000b7ab9 */ /* 0x000fe40000000800 */
[----:B------:R-:W2:Y:S01]  /*1d70*/  MUFU.EX2 R37, R37 ;  /* 0x0000002500257308 */ /* 0x000ea20000000800 */
[----:B-1----:R-:W-:Y:S01]  /*1d80*/  @!P3 FMUL R32, R32, R32 ;  /* 0x000000202020b220 */ /* 0x002fe20000400000 */
[----:B------:R-:W-:Y:S01]  /*1d90*/  FSETP.GEU.AND P3, PT, R44, -126, PT ;  /* 0xc2fc00002c00780b */ /* 0x000fe20003f6e000 */
[----:B------:R-:W-:Y:S01]  /*1da0*/  @!P6 FMUL R36, R36, 0.5 ;  /* 0x3f0000002424e820 */ /* 0x000fe20000400000 */
[--C-:B------:R-:W-:Y:S01]  /*1db0*/  FFMA R26, R26, UR11, -R0.reuse ;  /* 0x0000000b1a1a7c23 */ /* 0x100fe20008000800 */
[----:B------:R-:W-:Y:S01]  /*1dc0*/  ULDC UR11, c[0x0][0x604] ;  /* 0x00018100000b7ab9 */ /* 0x000fe20000000800 */
[--C-:B------:R-:W-:Y:S01]  /*1dd0*/  FFMA R55, R55, UR14, -R0.reuse ;  /* 0x0000000e37377c23 */ /* 0x100fe20008000800 */
[----:B------:R-:W-:Y:S01]  /*1de0*/  @!P2 FMUL R41, R41, 0.5 ;  /* 0x3f0000002929a820 */ /* 0x000fe20000400000 */
[----:B------:R-:W1:Y:S01]  /*1df0*/  MUFU.EX2 R9, R40 ;  /* 0x0000002800097308 */ /* 0x000e620000000800 */
[----:B---3--:R-:W-:Y:S01]  /*1e00*/  @!P4 FMUL R33, R33, R33 ;  /* 0x000000212121c220 */ /* 0x008fe20000400000 */
[----:B------:R-:W-:Y:S01]  /*1e10*/  FSETP.GEU.AND P4, PT, R45, -126, PT ;  /* 0xc2fc00002d00780b */ /* 0x000fe20003f8e000 */
[----:B------:R-:W-:Y:S01]  /*1e20*/  FFMA R27, R27, UR11, -R0 ;  /* 0x0000000b1b1b7c23 */ /* 0x000fe20008000800 */
[----:B------:R-:W-:-:S02]  /*1e30*/  ULDC UR11, c[0x0][0x604] ;  /* 0x00018100000b7ab9 */ /* 0x000fc40000000800 */
[--C-:B------:R-:W-:Y:S01]  /*1e40*/  FFMA R30, R30, UR11, -R0.reuse ;  /* 0x0000000b1e1e7c23 */ /* 0x100fe20008000800 */
[----:B------:R-:W-:Y:S01]  /*1e50*/  @!P3 FMUL R44, R44, 0.5 ;  /* 0x3f0000002c2cb820 */ /* 0x000fe20000400000 */
[----:B------:R-:W3:Y:S01]  /*1e60*/  MUFU.EX2 R6, R41 ;  /* 0x0000002900067308 */ /* 0x000ee20000000800 */
[----:B--2---:R-:W-:Y:S01]  /*1e70*/  @!P5 FMUL R37, R37, R37 ;  /* 0x000000252525d220 */ /* 0x004fe20000400000 */
[----:B------:R-:W-:Y:S01]  /*1e80*/  FSETP.GEU.AND P5, PT, R49, -126, PT ;  /* 0xc2fc00003100780b */ /* 0x000fe20003fae000 */
[----:B------:R-:W-:Y:S02]  /*1e90*/  ULDC UR11, c[0x0][0x604] ;  /* 0x00018100000b7ab9 */ /* 0x000fe40000000800 */
[--C-:B------:R-:W-:Y:S01]  /*1ea0*/  FFMA R31, R31, UR11, -R0.reuse ;  /* 0x0000000b1f1f7c23 */ /* 0x100fe20008000800 */
[----:B------:R-:W-:Y:S01]  /*1eb0*/  ULDC UR11, c[0x0][0x604] ;  /* 0x00018100000b7ab9 */ /* 0x000fe20000000800 */
[----:B------:R-:W-:Y:S01]  /*1ec0*/  @!P4 FMUL R45, R45, 0.5 ;  /* 0x3f0000002d2dc820 */ /* 0x000fe20000400000 */
[----:B------:R-:W2:Y:S01]  /*1ed0*/  MUFU.EX2 R36, R36 ;  /* 0x0000002400247308 */ /* 0x000ea20000000800 */
[----:B-1----:R-:W-:Y:S01]  /*1ee0*/  @!P1 FMUL R9, R9, R9 ;  /* 0x0000000909099220 */ /* 0x002fe20000400000 */
[----:B------:R-:W-:Y:S01]  /*1ef0*/  FSETP.GEU.AND P1, PT, R52, -126, PT ;  /* 0xc2fc00003400780b */ /* 0x000fe20003f2e000 */
[----:B------:R-:W-:Y:S01]  /*1f00*/  FFMA R34, R34, UR11, -R0 ;  /* 0x0000000b22227c23 */ /* 0x000fe20008000800 */
[----:B------:R-:W-:-:S02]  /*1f10*/  ULDC UR11, c[0x0][0x604] ;  /* 0x00018100000b7ab9 */ /* 0x000fc40000000800 */
[--C-:B------:R-:W-:Y:S01]  /*1f20*/  FFMA R35, R35, UR11, -R0.reuse ;  /* 0x0000000b23237c23 */ /* 0x100fe20008000800 */
[----:B------:R-:W-:Y:S01]  /*1f30*/  @!P5 FMUL R49, R49, 0.5 ;  /* 0x3f0000003131d820 */ /* 0x000fe20000400000 */
[----:B------:R-:W1:Y:S01]  /*1f40*/  MUFU.EX2 R10, R45 ;  /* 0x0000002d000a7308 */ /* 0x000e620000000800 */
[----:B---3--:R-:W-:Y:S01]  /*1f50*/  @!P2 FMUL R6, R6, R6 ;  /* 0x000000060606a220 */ /* 0x008fe20000400000 */
[----:B------:R-:W-:Y:S01]  /*1f60*/  FSETP.GEU.AND P2, PT, R53, -126, PT ;  /* 0xc2fc00003500780b */ /* 0x000fe20003f4e000 */
[----:B------:R-:W-:Y:S02]  /*1f70*/  ULDC UR11, c[0x0][0x604] ;  /* 0x00018100000b7ab9 */ /* 0x000fe40000000800 */
[--C-:B------:R-:W-:Y:S01]  /*1f80*/  FFMA R38, R38, UR11, -R0.reuse ;  /* 0x0000000b26267c23 */ /* 0x100fe20008000800 */
[----:B------:R-:W-:Y:S01]  /*1f90*/  ULDC UR11, c[0x0][0x604] ;  /* 0x00018100000b7ab9 */ /* 0x000fe20000000800 */
[----:B------:R-:W-:Y:S01]  /*1fa0*/  @!P1 FMUL R52, R52, 0.5 ;  /* 0x3f00000034349820 */ /* 0x000fe20000400000 */
[----:B------:R-:W3:Y:S01]  /*1fb0*/  MUFU.EX2 R12, R49 ;  /* 0x00000031000c7308 */ /* 0x000ee20000000800 */
[----:B--2---:R-:W-:Y:S01]  /*1fc0*/  @!P6 FMUL R36, R36, R36 ;  /* 0x000000242424e220 */ /* 0x004fe20000400000 */
[----:B------:R-:W-:Y:S01]  /*1fd0*/  FSETP.GEU.AND P6, PT, R48, -126, PT ;  /* 0xc2fc00003000780b */ /* 0x000fe20003fce000 */
[----:B------:R-:W-:Y:S01]  /*1fe0*/  FFMA R39, R39, UR11, -R0 ;  /* 0x0000000b27277c23 */ /* 0x000fe20008000800 */
[----:B------:R-:W-:-:S02]  /*1ff0*/  ULDC UR11, c[0x0][0x604] ;  /* 0x00018100000b7ab9 */ /* 0x000fc40000000800 */
[--C-:B------:R-:W-:Y:S01]  /*2000*/  FFMA R3, R42, UR11, -R0.reuse ;  /* 0x0000000b2a037c23 */ /* 0x100fe20008000800 */
[----:B------:R-:W-:Y:S01]  /*2010*/  @!P2 FMUL R53, R53, 0.5 ;  /* 0x3f0000003535a820 */ /* 0x000fe20000400000 */
[----:B------:R-:W2:Y:S01]  /*2020*/  MUFU.EX2 R13, R52 ;  /* 0x00000034000d7308 */ /* 0x000ea20000000800 */
[----:B-1----:R-:W-:Y:S01]  /*2030*/  @!P4 FMUL R10, R10, R10 ;  /* 0x0000000a0a0ac220 */ /* 0x002fe20000400000 */
[----:B------:R-:W-:Y:S01]  /*2040*/  FSETP.GEU.AND P4, PT, R27, -126, PT ;  /* 0xc2fc00001b00780b */ /* 0x000fe20003f8e000 */
[----:B------:R-:W-:Y:S02]  /*2050*/  ULDC UR11, c[0x0][0x604] ;  /* 0x00018100000b7ab9 */ /* 0x000fe40000000800 */
[--C-:B------:R-:W-:Y:S01]  /*2060*/  FFMA R43, R43, UR11, -R0.reuse ;  /* 0x0000000b2b2b7c23 */ /* 0x100fe20008000800 */
[----:B------:R-:W-:Y:S01]  /*2070*/  ULDC UR11, c[0x0][0x604] ;  /* 0x00018100000b7ab9 */ /* 0x000fe20000000800 */
[----:B------:R-:W-:Y:S01]  /*2080*/  @!P6 FMUL R48, R48, 0.5 ;  /* 0x3f0000003030e820 */ /* 0x000fe20000400000 */
[----:B------:R-:W1:Y:S01]  /*2090*/  MUFU.EX2 R11, R44 ;  /* 0x0000002c000b7308 */ /* 0x000e620000000800 */
[----:B---3--:R-:W-:Y:S01]  /*20a0*/  @!P5 FMUL R12, R12, R12 ;  /* 0x0000000c0c0cd220 */ /* 0x008fe20000400000 */
[----:B------:R-:W-:Y:S01]  /*20b0*/  FSETP.GEU.AND P5, PT, R31, -126, PT ;  /* 0xc2fc00001f00780b */ /* 0x000fe20003fae000 */
[----:B------:R-:W-:Y:S01]  /*20c0*/  FFMA R51, R51, UR11, -R0 ;  /* 0x0000000b33337c23 */ /* 0x000fe20008000800 */
[----:B------:R-:W-:Y:S01]  /*20d0*/  ULDC UR11, c[0x0][0x604] ;  /* 0x00018100000b7ab9 */ /* 0x000fe20000000800 */
[----:B------:R-:W-:Y:S01]  /*20e0*/  FADD R23, R29, R10 ;  /* 0x0000000a1d177221 */ /* 0x000fe20000000000 */
[----:B------:R-:W-:Y:S01]  /*20f0*/  FFMA R46, R46, UR11, -R0 ;  /* 0x0000000b2e2e7c23 */ /* 0x000fe20008000800 */
[----:B------:R-:W-:Y:S01]  /*2100*/  @!P4 FMUL R27, R27, 0.5 ;  /* 0x3f0000001b1bc820 */ /* 0x000fe20000400000 */
[----:B------:R-:W3:Y:S01]  /*2110*/  MUFU.EX2 R14, R53 ;  /* 0x00000035000e7308 */ /* 0x000ee20000000800 */
[----:B--2---:R-:W-:Y:S01]  /*2120*/  @!P1 FMUL R13, R13, R13 ;  /* 0x0000000d0d0d9220 */ /* 0x004fe20000400000 */
[----:B------:R-:W-:Y:S01]  /*2130*/  FSETP.GEU.AND P1, PT, R34, -126, PT ;  /* 0xc2fc00002200780b */ /* 0x000fe20003f2e000 */
[----:B------:R-:W-:-:S02]  /*2140*/  ULDC UR11, c[0x0][0x604] ;  /* 0x00018100000b7ab9 */ /* 0x000fc40000000800 */
[--C-:B------:R-:W-:Y:S01]  /*2150*/  FFMA R47, R47, UR11, -R0.reuse ;  /* 0x0000000b2f2f7c23 */ /* 0x100fe20008000800 */
[----:B------:R-:W-:Y:S01]  /*2160*/  ULDC UR11, c[0x0][0x604] ;  /* 0x00018100000b7ab9 */ /* 0x000fe20000000800 */
[----:B------:R-:W-:Y:S01]  /*2170*/  @!P5 FMUL R31, R31, 0.5 ;  /* 0x3f0000001f1fd820 */ /* 0x000fe20000400000 */
[----:B------:R-:W2:Y:S01]  /*2180*/  MUFU.EX2 R18, R27 ;  /* 0x0000001b00127308 */ /* 0x000ea20000000800 */
[----:B-1----:R-:W-:Y:S01]  /*2190*/  @!P3 FMUL R11, R11, R11 ;  /* 0x0000000b0b0bb220 */ /* 0x002fe20000400000 */
[----:B------:R-:W-:Y:S01]  /*21a0*/  FSETP.GEU.AND P3, PT, R26, -126, PT ;  /* 0xc2fc00001a00780b */ /* 0x000fe20003f6e000 */
[--C-:B------:R-:W-:Y:S01]  /*21b0*/  FFMA R50, R50, UR11, -R0.reuse ;  /* 0x0000000b32327c23 */ /* 0x100fe20008000800 */
[----:B------:R-:W-:Y:S01]  /*21c0*/  ULDC UR11, c[0x0][0x604] ;  /* 0x00018100000b7ab9 */ /* 0x000fe20000000800 */
[----:B------:R-:W-:Y:S01]  /*21d0*/  FADD R21, R28, R11 ;  /* 0x0000000b1c157221 */ /* 0x000fe20000000000 */
[----:B------:R-:W-:Y:S01]  /*21e0*/  FFMA R0, R54, UR11, -R0 ;  /* 0x0000000b36007c23 */ /* 0x000fe20008000800 */
[----:B------:R-:W-:Y:S01]  /*21f0*/  @!P1 FMUL R34, R34, 0.5 ;  /* 0x3f00000022229820 */ /* 0x000fe20000400000 */
[----:B------:R-:W1:Y:S01]  /*2200*/  MUFU.EX2 R20, R31 ;  /* 0x0000001f00147308 */ /* 0x000e620000000800 */
[----:B---3--:R-:W-:Y:S01]  /*2210*/  @!P2 FMUL R14, R14, R14 ;  /* 0x0000000e0e0ea220 */ /* 0x008fe20000400000 */
[----:B------:R-:W-:-:S05]  /*2220*/  FSETP.GEU.AND P2, PT, R35, -126, PT ;  /* 0xc2fc00002300780b */ /* 0x000fca0003f4e000 */
[----:B------:R-:W-:Y:S01]  /*2230*/  @!P3 FMUL R26, R26, 0.5 ;  /* 0x3f0000001a1ab820 */ /* 0x000fe20000400000 */
[----:B------:R3:W4:Y:S01]  /*2240*/  MUFU.EX2 R19, R34 ;  /* 0x0000002200137308 */ /* 0x0007220000000800 */
[----:B--2---:R-:W-:Y:S01]  /*2250*/  @!P4 FMUL R18, R18, R18 ;  /* 0x000000121212c220 */ /* 0x004fe20000400000 */
[----:B------:R-:W-:-:S05]  /*2260*/  FSETP.GEU.AND P4, PT, R39, -126, PT ;  /* 0xc2fc00002700780b */ /* 0x000fca0003f8e000 */
[----:B------:R-:W-:Y:S01]  /*2270*/  @!P2 FMUL R35, R35, 0.5 ;  /* 0x3f0000002323a820 */ /* 0x000fe20000400000 */
[----:B------:R-:W2:Y:S01]  /*2280*/  MUFU.EX2 R7, R48 ;  /* 0x0000003000077308 */ /* 0x000ea20000000800 */
[----:B-1----:R-:W-:Y:S01]  /*2290*/  @!P5 FMUL R20, R20, R20 ;  /* 0x000000141414d220 */ /* 0x002fe20000400000 */
[----:B------:R-:W-:Y:S01]  /*22a0*/  FSETP.GEU.AND P5, PT, R43, -126, PT ;  /* 0xc2fc00002b00780b */ /* 0x000fe20003fae000 */
[----:B---3--:R-:W-:-:S04]  /*22b0*/  FADD R34, R37, R14 ;  /* 0x0000000e25227221 */ /* 0x008fc80000000000 */
[----:B------:R-:W-:Y:S01]  /*22c0*/  @!P4 FMUL R39, R39, 0.5 ;  /* 0x3f0000002727c820 */ /* 0x000fe20000400000 */
[----:B------:R1:W3:Y:S01]  /*22d0*/  MUFU.EX2 R15, R26 ;  /* 0x0000001a000f7308 */ /* 0x0002e20000000800 */
[----:B----4-:R-:W-:Y:S01]  /*22e0*/  @!P1 FMUL R19, R19, R19 ;  /* 0x0000001313139220 */ /* 0x010fe20000400000 */
[----:B------:R-:W-:Y:S01]  /*22f0*/  FSETP.GEU.AND P1, PT, R51, -126, PT ;  /* 0xc2fc00003300780b */ /* 0x000fe20003f2e000 */
[----:B------:R-:W-:-:S04]  /*2300*/  FADD R34, R23, R34 ;  /* 0x0000002217227221 */ /* 0x000fc80000000000 */
[----:B------:R-:W-:Y:S01]  /*2310*/  @!P5 FMUL R43, R43, 0.5 ;  /* 0x3f0000002b2bd820 */ /* 0x000fe20000400000 */
[----:B------:R-:W4:Y:S01]  /*2320*/  MUFU.EX2 R40, R35 ;  /* 0x0000002300287308 */ /* 0x000f220000000800 */
[----:B--2---:R-:W-:Y:S01]  /*2330*/  @!P6 FMUL R7, R7, R7 ;  /* 0x000000070707e220 */ /* 0x004fe20000400000 */
[----:B------:R-:W-:-:S03]  /*2340*/  FSETP.GEU.AND P6, PT, R30, -126, PT ;  /* 0xc2fc00001e00780b */ /* 0x000fc60003fce000 */
[----:B-1----:R-:W-:Y:S02]  /*2350*/  FADD R26, R32, R7 ;  /* 0x00000007201a7221 */ /* 0x002fe40000000000 */
[----:B------:R-:W-:Y:S01]  /*2360*/  @!P1 FMUL R51, R51, 0.5 ;  /* 0x3f00000033339820 */ /* 0x000fe20000400000 */
[----:B------:R-:W1:Y:S01]  /*2370*/  MUFU.EX2 R42, R39 ;  /* 0x00000027002a7308 */ /* 0x000e620000000800 */
[----:B---3--:R-:W-:Y:S01]  /*2380*/  @!P3 FMUL R15, R15, R15 ;  /* 0x0000000f0f0fb220 */ /* 0x008fe20000400000 */
[----:B------:R-:W-:-:S05]  /*2390*/  FSETP.GEU.AND P3, PT, R38, -126, PT ;  /* 0xc2fc00002600780b */ /* 0x000fca0003f6e000 */
[----:B------:R-:W-:Y:S01]  /*23a0*/  @!P6 FMUL R30, R30, 0.5 ;  /* 0x3f0000001e1ee820 */ /* 0x000fe20000400000 */
[----:B------:R-:W2:Y:S01]  /*23b0*/  MUFU.EX2 R43, R43 ;  /* 0x0000002b002b7308 */ /* 0x000ea20000000800 */
[----:B----4-:R-:W-:Y:S01]  /*23c0*/  @!P2 FMUL R40, R40, R40 ;  /* 0x000000282828a220 */ /* 0x010fe20000400000 */
[----:B------:R-:W-:-:S05]  /*23d0*/  FSETP.GEU.AND P2, PT, R46, -126, PT ;  /* 0xc2fc00002e00780b */ /* 0x000fca0003f4e000 */
[----:B------:R-:W-:Y:S01]  /*23e0*/  @!P3 FMUL R38, R38, 0.5 ;  /* 0x3f0000002626b820 */ /* 0x000fe20000400000 */
[----:B------:R3:W4:Y:S01]  /*23f0*/  MUFU.EX2 R17, R30 ;  /* 0x0000001e00117308 */ /* 0x0007220000000800 */
[----:B-1----:R-:W-:Y:S01]  /*2400*/  @!P4 FMUL R42, R42, R42 ;  /* 0x0000002a2a2ac220 */ /* 0x002fe20000400000 */
[----:B------:R-:W-:-:S05]  /*2410*/  FSETP.GEU.AND P4, PT, R50, -126, PT ;  /* 0xc2fc00003200780b */ /* 0x000fca0003f8e000 */
[----:B------:R-:W-:Y:S01]  /*2420*/  @!P2 FMUL R46, R46, 0.5 ;  /* 0x3f0000002e2ea820 */ /* 0x000fe20000400000 */
[----:B------:R1:W5:Y:S01]  /*2430*/  MUFU.EX2 R31, R38 ;  /* 0x00000026001f7308 */ /* 0x0003620000000800 */
[----:B--2---:R-:W-:Y:S01]  /*2440*/  @!P5 FMUL R43, R43, R43 ;  /* 0x0000002b2b2bd220 */ /* 0x004fe20000400000 */
[----:B------:R-:W-:Y:S01]  /*2450*/  FSETP.GEU.AND P5, PT, R55, -126, PT ;  /* 0xc2fc00003700780b */ /* 0x000fe20003fae000 */
[----:B---3--:R-:W-:-:S04]  /*2460*/  FADD R30, R36, R13 ;  /* 0x0000000d241e7221 */ /* 0x008fc80000000000 */
[----:B------:R-:W-:Y:S01]  /*2470*/  @!P4 FMUL R50, R50, 0.5 ;  /* 0x3f0000003232c820 */ /* 0x000fe20000400000 */
[----:B------:R-:W2:Y:S01]  /*2480*/  MUFU.EX2 R51, R51 ;  /* 0x0000003300337308 */ /* 0x000ea20000000800 */
[----:B----4-:R-:W-:Y:S01]  /*2490*/  @!P6 FMUL R17, R17, R17 ;  /* 0x000000111111e220 */ /* 0x010fe20000400000 */
[----:B------:R-:W-:Y:S01]  /*24a0*/  FSETP.GEU.AND P6, PT, R3, -126, PT ;  /* 0xc2fc00000300780b */ /* 0x000fe20003fce000 */
[----:B-1----:R-:W-:Y:S01]  /*24b0*/  FADD R38, R18, R43 ;  /* 0x0000002b12267221 */ /* 0x002fe20000000000 */
[----:B------:R-:W-:-:S03]  /*24c0*/  FADD R30, R21, R30 ;  /* 0x0000001e151e7221 */ /* 0x000fc60000000000 */
[----:B------:R-:W-:Y:S01]  /*24d0*/  @!P5 FMUL R55, R55, 0.5 ;  /* 0x3f0000003737d820 */ /* 0x000fe20000400000 */
[----:B------:R-:W1:Y:S01]  /*24e0*/  MUFU.EX2 R46, R46 ;  /* 0x0000002e002e7308 */ /* 0x000e620000000800 */
[----:B-----5:R-:W-:Y:S01]  /*24f0*/  @!P3 FMUL R31, R31, R31 ;  /* 0x0000001f1f1fb220 */ /* 0x020fe20000400000 */
[----:B------:R-:W-:-:S05]  /*2500*/  FSETP.GEU.AND P3, PT, R47, -126, PT ;  /* 0xc2fc00002f00780b */ /* 0x000fca0003f6e000 */
[----:B------:R-:W-:Y:S01]  /*2510*/  @!P6 FMUL R3, R3, 0.5 ;  /* 0x3f0000000303e820 */ /* 0x000fe20000400000 */
[----:B------:R-:W3:Y:S01]  /*2520*/  MUFU.EX2 R50, R50 ;  /* 0x0000003200327308 */ /* 0x000ee20000000800 */
[----:B--2---:R-:W-:Y:S01]  /*2530*/  @!P1 FMUL R51, R51, R51 ;  /* 0x0000003333339220 */ /* 0x004fe20000400000 */
[----:B------:R-:W-:-:S03]  /*2540*/  FSETP.GEU.AND P1, PT, R0, -126, PT ;  /* 0xc2fc00000000780b */ /* 0x000fc60003f2e000 */
[----:B------:R-:W-:Y:S02]  /*2550*/  FADD R41, R40, R51 ;  /* 0x0000003328297221 */ /* 0x000fe40000000000 */
[----:B------:R-:W-:Y:S01]  /*2560*/  @!P3 FMUL R47, R47, 0.5 ;  /* 0x3f0000002f2fb820 */ /* 0x000fe20000400000 */
[----:B------:R2:W4:Y:S01]  /*2570*/  MUFU.EX2 R44, R3 ;  /* 0x00000003002c7308 */ /* 0x0005220000000800 */
[----:B-1----:R-:W-:Y:S01]  /*2580*/  @!P2 FMUL R46, R46, R46 ;  /* 0x0000002e2e2ea220 */ /* 0x002fe20000400000 */
[----:B------:R-:W-:-:S03]  /*2590*/  FADD R45, R38, R41 ;  /* 0x00000029262d7221 */ /* 0x000fc60000000000 */
[----:B------:R-:W-:Y:S02]  /*25a0*/  FADD R21, R17, R46 ;  /* 0x0000002e11157221 */ /* 0x000fe40000000000 */
[----:B------:R-:W-:Y:S01]  /*25b0*/  @!P1 FMUL R0, R0, 0.5 ;  /* 0x3f00000000009820 */ /* 0x000fe20000400000 */
[----:B------:R-:W1:Y:S01]  /*25c0*/  MUFU.EX2 R35, R47 ;  /* 0x0000002f00237308 */ /* 0x000e620000000800 */
[----:B--2---:R-:W-:Y:S01]  /*25d0*/  FADD R3, R24, R9 ;  /* 0x0000000918037221 */ /* 0x004fe20000000000 */
[----:B---3--:R-:W-:Y:S01]  /*25e0*/  @!P4 FMUL R50, R50, R50 ;  /* 0x000000323232c220 */ /* 0x008fe20000400000 */
[----:B------:R-:W-:Y:S02]  /*25f0*/  F2FP.F16.F32.PACK_AB R24, R25, R24 ;  /* 0x000000181918723e */ /* 0x000fe400000000ff */
[----:B------:R-:W-:Y:S01]  /*2600*/  FADD R27, R3, R26 ;  /* 0x0000001a031b7221 */ /* 0x000fe20000000000 */
[----:B------:R-:W-:Y:S01]  /*2610*/  FADD R3, R25, R6 ;  /* 0x0000000619037221 */ /* 0x000fe20000000000 */
[----:B------:R-:W-:Y:S01]  /*2620*/  FADD R26, R33, R12 ;  /* 0x0000000c211a7221 */ /* 0x000fe20000000000 */
[----:B------:R-:W2:Y:S01]  /*2630*/  MUFU.EX2 R39, R55 ;  /* 0x0000003700277308 */ /* 0x000ea20000000800 */
[----:B----4-:R-:W-:Y:S01]  /*2640*/  @!P6 FMUL R44, R44, R44 ;  /* 0x0000002c2c2ce220 */ /* 0x010fe20000400000 */
[----:B------:R-:W-:Y:S01]  /*2650*/  FADD R41, R19, R50 ;  /* 0x0000003213297221 */ /* 0x000fe20000000000 */
[----:B------:R-:W-:Y:S01]  /*2660*/  FADD R3, R3, R26 ;  /* 0x0000001a03037221 */ /* 0x000fe20000000000 */
[----:B------:R-:W-:Y:S01]  /*2670*/  FADD R27, R27, R30 ;  /* 0x0000001e1b1b7221 */ /* 0x000fe20000000000 */
[----:B------:R-:W-:-:S02]  /*2680*/  F2FP.F16.F32.PACK_AB R30, R37, R36 ;  /* 0x00000024251e723e */ /* 0x000fc400000000ff */
[----:B------:R-:W-:Y:S01]  /*2690*/  FADD R34, R3, R34 ;  /* 0x0000002203227221 */ /* 0x000fe20000000000 */
[----:B------:R3:W4:Y:S01]  /*26a0*/  MUFU.EX2 R48, R0 ;  /* 0x0000000000307308 */ /* 0x0007220000000800 */
[----:B-1----:R-:W-:Y:S01]  /*26b0*/  @!P3 FMUL R35, R35, R35 ;  /* 0x000000232323b220 */ /* 0x002fe20000400000 */
[----:B------:R-:W-:Y:S02]  /*26c0*/  MOV R3, UR10 ;  /* 0x0000000a00037c02 */ /* 0x000fe40008000f00 */
[----:B------:R-:W-:Y:S01]  /*26d0*/  F2FP.F16.F32.PACK_AB R36, R12, R7 ;  /* 0x000000070c24723e */ /* 0x000fe200000000ff */
[----:B------:R-:W-:Y:S01]  /*26e0*/  FADD R23, R20, R35 ;  /* 0x0000002314177221 */ /* 0x000fe20000000000 */
[----:B------:R1:W-:Y:S01]  /*26f0*/  SYNCS.ARRIVE.TRANS64.A1T0 RZ, [R3+UR6], RZ ;  /* 0x000000ff03ff79a7 */ /* 0x0003e20008100006 */
[----:B------:R-:W-:Y:S01]  /*2700*/  F2FP.F16.F32.PACK_AB R25, R18, R15 ;  /* 0x0000000f1219723e */ /* 0x000fe200000000ff */
[----:B--2---:R-:W-:Y:S01]  /*2710*/  @!P5 FMUL R39, R39, R39 ;  /* 0x000000272727d220 */ /* 0x004fe20000400000 */
[----:B---3--:R-:W-:Y:S01]  /*2720*/  FADD R0, R15, R44 ;  /* 0x0000002c0f007221 */ /* 0x008fe20000000000 */
[----:B------:R-:W-:-:S02]  /*2730*/  F2FP.F16.F32.PACK_AB R35, R35, R46 ;  /* 0x0000002e2323723e */ /* 0x000fc400000000ff */
[----:B------:R-:W-:Y:S01]  /*2740*/  FADD R38, R42, R39 ;  /* 0x000000272a267221 */ /* 0x000fe20000000000 */
[----:B------:R-:W-:Y:S01]  /*2750*/  FADD R0, R0, R41 ;  /* 0x0000002900007221 */ /* 0x000fe20000000000 */
[----:B------:R-:W-:Y:S01]  /*2760*/  F2FP.F16.F32.PACK_AB R37, R51, R50 ;  /* 0x000000323325723e */ /* 0x000fe200000000ff */
[----:B----4-:R-:W-:Y:S01]  /*2770*/  @!P1 FMUL R48, R48, R48 ;  /* 0x0000003030309220 */ /* 0x010fe20000400000 */
[----:B------:R-:W-:-:S03]  /*2780*/  FADD R38, R23, R38 ;  /* 0x0000002617267221 */ /* 0x000fc60000000000 */
[----:B------:R-:W-:Y:S01]  /*2790*/  FADD R26, R31, R48 ;  /* 0x000000301f1a7221 */ /* 0x000fe20000000000 */
[----:B------:R-:W-:Y:S01]  /*27a0*/  FADD R38, R45, R38 ;  /* 0x000000262d267221 */ /* 0x000fe20000000000 */
[----:B------:R-:W-:Y:S02]  /*27b0*/  F2FP.F16.F32.PACK_AB R31, R42, R31 ;  /* 0x0000001f2a1f723e */ /* 0x000fe400000000ff */
[----:B------:R-:W-:Y:S01]  /*27c0*/  FADD R21, R21, R26 ;  /* 0x0000001a15157221 */ /* 0x000fe20000000000 */
[----:B------:R-:W-:Y:S02]  /*27d0*/  F2FP.F16.F32.PACK_AB R26, R29, R28 ;  /* 0x0000001c1d1a723e */ /* 0x000fe400000000ff */
[----:B------:R-:W-:Y:S01]  /*27e0*/  F2FP.F16.F32.PACK_AB R28, R33, R32 ;  /* 0x00000020211c723e */ /* 0x000fe200000000ff */
[----:B------:R-:W-:Y:S01]  /*27f0*/  FADD R21, R0, R21 ;  /* 0x0000001500157221 */ /* 0x000fe20000000000 */
[----:B------:R-:W-:Y:S01]  /*2800*/  FADD R0, R27, R34 ;  /* 0x000000221b007221 */ /* 0x000fe20000000000 */
[----:B------:R-:W-:-:S02]  /*2810*/  F2FP.F16.F32.PACK_AB R32, R6, R9 ;  /* 0x000000090620723e */ /* 0x000fc400000000ff */
[----:B-1----:R-:W-:Y:S01]  /*2820*/  FADD R3, R21, R38 ;  /* 0x0000002615037221 */ /* 0x002fe20000000000 */
[----:B------:R-:W-:Y:S02]  /*2830*/  F2FP.F16.F32.PACK_AB R34, R10, R11 ;  /* 0x0000000b0a22723e */ /* 0x000fe400000000ff */
[----:B------:R-:W-:Y:S02]  /*2840*/  F2FP.F16.F32.PACK_AB R38, R14, R13 ;  /* 0x0000000d0e26723e */ /* 0x000fe400000000ff */
[----:B------:R-:W-:Y:S02]  /*2850*/  F2FP.F16.F32.PACK_AB R27, R20, R17 ;  /* 0x00000011141b723e */ /* 0x000fe400000000ff */
[----:B------:R-:W-:Y:S02]  /*2860*/  F2FP.F16.F32.PACK_AB R29, R40, R19 ;  /* 0x00000013281d723e */ /* 0x000fe400000000ff */
[----:B------:R-:W-:Y:S01]  /*2870*/  F2FP.F16.F32.PACK_AB R33, R43, R44 ;  /* 0x0000002c2b21723e */ /* 0x000fe200000000ff */
[----:B------:R-:W-:Y:S06]  /*2880*/  @!P0 BRA `(.L_x_19) ;  /* 0x0000000000048947 */ /* 0x000fec0003800000 */
[----:B------:R-:W-:Y:S01]  /*2890*/  BPT.TRAP 0x1 ;  /* 0x000000040000795c */ /* 0x000fe20000300000 */
.L_x_19:
[----:B------:R-:W-:-:S13]  /*28a0*/  R2UR UR6, R16 ;  /* 0x00000000100672ca */ /* 0x000fda00000e0000 */
[----:B------:R-:W1:Y:S02]  /*28b0*/  SYNCS.PHASECHK.TRANS64.TRYWAIT P1, [UR6+0x31008], R56 ;  /* 0x03100838ff0075a7 */ /* 0x000e640008020146 */
[----:B-1----:R-:W-:Y:S05]  /*28c0*/  @!P1 BRA `(.L_x_20) ;  /* 0x0000007800d49947 */ /* 0x002fea0003800000 */
.L_x_102:
[----:B------:R-:W-:Y:S01]  /*28d0*/  R2UR UR26, R168 ;  /* 0x00000000a81a72ca */ /* 0x000fe200000e0000 */
[----:B------:R-:W-:Y:S01]  /*28e0*/  WARPGROUP.ARRIVE ;  /* 0x00000000000079c5 */ /* 0x000fe20000000000 */
[----:B------:R-:W-:Y:S01]  /*28f0*/  UMOV UR23, 0x80000020 ;  /* 0x8000002000177882 */ /* 0x000fe20000000000 */
[----:B------:R-:W-:Y:S01]  /*2900*/  UMOV UR11, 0x80000020 ;  /* 0x80000020000b7882 */ /* 0x000fe20000000000 */
[----:B------:R-:W-:Y:S01]  /*2910*/  UMOV UR15, 0x80000020 ;  /* 0x80000020000f7882 */ /* 0x000fe20000000000 */
[----:B------:R-:W-:Y:S01]  /*2920*/  UMOV UR19, 0x80000020 ;  /* 0x8000002000137882 */ /* 0x000fe20000000000 */
[----:B------:R-:W-:-:S07]  /*2930*/  F2FP.F16.F32.PACK_AB R39, R39, R48 ;  /* 0x000000302727723e */ /* 0x000fce00000000ff */
[----:B------:R-:W-:Y:S02]  /*2940*/  UIADD3 UR6, UR26, 0x700, URZ ;  /* 0x000007001a067890 */ /* 0x000fe4000fffe03f */
[----:B------:R-:W-:Y:S02]  /*2950*/  UIADD3 UR10, UR26, 0x800, URZ ;  /* 0x000008001a0a7890 */ /* 0x000fe4000fffe03f */
[----:B------:R-:W-:Y:S02]  /*2960*/  UIADD3 UR14, UR26, 0x900, URZ ;  /* 0x000009001a0e7890 */ /* 0x000fe4000fffe03f */
[----:B------:R-:W-:Y:S01]  /*2970*/  UIADD3 UR18, UR26, 0xa00, URZ ;  /* 0x00000a001a127890 */ /* 0x000fe2000fffe03f */
[----:B------:R-:W-:Y:S01]  /*2980*/  UMOV UR22, UR6 ;  /* 0x0000000600167c82 */ /* 0x000fe20008000000 */
[----:B------:R-:W-:Y:S01]  /*2990*/  UIADD3 UR6, UR26, 0xb00, URZ ;  /* 0x00000b001a067890 */ /* 0x000fe2000fffe03f */
[----:B------:R-:W-:Y:S01]  /*29a0*/  HGMMA.64x32x16.F32 R152, R24, gdesc[UR20].tnspB, RZ, !UPT, gsb0 ;  /* 0x4060001418987df0 */ /* 0x000fe2000c0008ff */
[----:B------:R-:W-:-:S02]  /*29b0*/  UMOV UR23, 0x80000020 ;  /* 0x8000002000177882 */ /* 0x000fc40000000000 */
[----:B------:R-:W-:Y:S02]  /*29c0*/  WARPGROUP.DEPBAR.LE gsb0, 0x0 ;  /* 0x00008000000079c5 */ /* 0x000fe40000010000 */
[----:B------:R-:W-:-:S06]  /*29d0*/  WARPGROUP.ARRIVE ;  /* 0x00000000000079c5 */ /* 0x000fcc0000000000 */
[----:B------:R-:W-:Y:S01]  /*29e0*/  HGMMA.64x32x16.F32 R136, R24, gdesc[UR8].tnspB, RZ, !UPT, gsb0 ;  /* 0x4060000818887df0 */ /* 0x000fe2000c0008ff */
[----:B------:R-:W-:Y:S01]  /*29f0*/  UIADD3 UR10, UR26, 0xc00, URZ ;  /* 0x00000c001a0a7890 */ /* 0x000fe2000fffe03f */
[----:B------:R-:W-:Y:S01]  /*2a00*/  UMOV UR11, 0x80000020 ;  /* 0x80000020000b7882 */ /* 0x000fe20000000000 */
        /* <DEDUP_REMOVED lines=8> */
[----:B------:R-:W-:Y:S01]  /*2a90*/  UMOV UR18, UR6 ;  /* 0x0000000600127c82 */ /* 0x000fe20008000000 */
[----:B------:R-:W-:Y:S01]  /*2aa0*/  UMOV UR19, 0x80000020 ;  /* 0x8000002000137882 */ /* 0x000fe20000000000 */
[----:B------:R-:W-:-:S07]  /*2ab0*/  UIADD3 UR6, UR26, 0x740, URZ ;  /* 0x000007401a067890 */ /* 0x000fce000fffe03f */
[----:B------:R-:W-:Y:S01]  /*2ac0*/  UMOV UR22, UR6 ;  /* 0x0000000600167c82 */ /* 0x000fe20008000000 */
[----:B------:R-:W-:Y:S01]  /*2ad0*/  UIADD3 UR6, UR26, 0xb40, URZ ;  /* 0x00000b401a067890 */ /* 0x000fe2000fffe03f */
        /* <DEDUP_REMOVED lines=11> */
[----:B-1----:R-:W-:-:S06]  /*2b90*/  WARPGROUP.ARRIVE ;  /* 0x00000000000079c5 */ /* 0x002fcc0000000000 */
[----:B------:R-:W-:Y:S01]  /*2ba0*/  HGMMA.64x32x16.F32 R56, R24, gdesc[UR12].tnspB, RZ, !UPT, gsb0 ;  /* 0x4060000c18387df0 */ /* 0x000fe2000c0008ff */
[----:B------:R-:W-:Y:S01]  /*2bb0*/  UIADD3 UR14, UR26, 0x940, URZ ;  /* 0x000009401a0e7890 */ /* 0x000fe2000fffe03f */
[----:B------:R-:W-:Y:S01]  /*2bc0*/  UMOV UR15, 0x80000020 ;  /* 0x80000020000f7882 */ /* 0x000fe20000000000 */
[----:B------:R-:W-:Y:S02]  /*2bd0*/  WARPGROUP.DEPBAR.LE gsb0, 0x0 ;  /* 0x00008000000079c5 */ /* 0x000fe40000010000 */
[----:B------:R-:W-:-:S06]  /*2be0*/  WARPGROUP.ARRIVE ;  /* 0x00000000000079c5 */ /* 0x000fcc0000000000 */
[----:B------:R-:W-:Y:S01]  /*2bf0*/  HGMMA.64x32x16.F32 R152, R28, gdesc[UR20].tnspB, R152, gsb0 ;  /* 0x406000141c987df0 */ /* 0x000fe20008000898 */
[----:B------:R-:W-:Y:S02]  /*2c00*/  UMOV UR23, 0x80000020 ;  /* 0x8000002000177882 */ /* 0x000fe40000000000 */
[----:B------:R-:W-:Y:S02]  /*2c10*/  WARPGROUP.DEPBAR.LE gsb0, 0x0 ;  /* 0x00008000000079c5 */ /* 0x000fe40000010000 */
[----:B------:R-:W-:-:S06]  /*2c20*/  WARPGROUP.ARRIVE ;  /* 0x00000000000079c5 */ /* 0x000fcc0000000000 */
[----:B------:R-:W-:Y:S01]  /*2c30*/  HGMMA.64x32x16.F32 R136, R28, gdesc[UR8].tnspB, R136, gsb0 ;  /* 0x406000081c887df0 */ /* 0x000fe20008000888 */
[----:B------:R-:W-:Y:S01]  /*2c40*/  UIADD3 UR10, UR26, 0xc40, URZ ;  /* 0x00000c401a0a7890 */ /* 0x000fe2000fffe03f */
[----:B------:R-:W-:Y:S01]  /*2c50*/  UMOV UR11, 0x80000020 ;  /* 0x80000020000b7882 */ /* 0x000fe20000000000 */
        /* <DEDUP_REMOVED lines=8> */
[----:B------:R-:W-:Y:S01]  /*2ce0*/  UMOV UR18, UR6 ;  /* 0x0000000600127c82 */ /* 0x000fe20008000000 */
[----:B------:R-:W-:Y:S01]  /*2cf0*/  UMOV UR19, 0x80000020 ;  /* 0x8000002000137882 */ /* 0x000fe20000000000 */
[----:B------:R-:W-:-:S07]  /*2d00*/  UIADD3 UR6, UR26, 0x780, URZ ;  /* 0x000007801a067890 */ /* 0x000fce000fffe03f */
[----:B------:R-:W-:Y:S01]  /*2d10*/  UMOV UR22, UR6 ;  /* 0x0000000600167c82 */ /* 0x000fe20008000000 */
[----:B------:R-:W-:Y:S01]  /*2d20*/  UIADD3 UR6, UR26, 0xb80, URZ ;  /* 0x00000b801a067890 */ /* 0x000fe2000fffe03f */
        /* <DEDUP_REMOVED lines=54> */
[----:B------:R-:W-:Y:S03]  /*3090*/  HGMMA.64x32x16.F32 R152, R36, gdesc[UR20].tnspB, R152, gsb0 ;  /* 0x4060001424987df0 */ /* 0x000fe60008000898 */
        /* <DEDUP_REMOVED lines=15> */
[----:B------:R-:W-:Y:S02]  /*3190*/  WARPGROUP.DEPBAR.LE gsb0, 0x0 ;  /* 0x00008000000079c5 */ /* 0x000fe40000010000 */
[----:B------:R-:W-:-:S06]  /*31a0*/  WARPGROUP.ARRIVE ;  /* 0x00000000000079c5 */ /* 0x000fcc0000000000 */
[----:B------:R-:W-:Y:S03]  /*31b0*/  HGMMA.64x32x16.F32 R88, R36, gdesc[UR16].tnspB, R88, gsb0 ;  /* 0x4060001024587df0 */ /* 0x000fe60008000858 */
[----:B------:R-:W-:Y:S02]  /*31c0*/  WARPGROUP.DEPBAR.LE gsb0, 0x0 ;  /* 0x00008000000079c5 */ /* 0x000fe40000010000 */
[----:B------:R-:W-:-:S06]  /*31d0*/  WARPGROUP.ARRIVE ;  /* 0x00000000000079c5 */ /* 0x000fcc0000000000 */
[----:B------:R-:W-:Y:S03]  /*31e0*/  HGMMA.64x32x16.F32 R72, R36, gdesc[UR8].tnspB, R72, gsb0 ;  /* 0x4060000824487df0 */ /* 0x000fe60008000848 */
[----:B------:R-:W-:Y:S02]  /*31f0*/  WARPGROUP.DEPBAR.LE gsb0, 0x0 ;  /* 0x00008000000079c5 */ /* 0x000fe40000010000 */
[----:B------:R-:W-:-:S06]  /*3200*/  WARPGROUP.ARRIVE ;  /* 0x00000000000079c5 */ /* 0x000fcc0000000000 */
[----:B------:R-:W-:Y:S03]  /*3210*/  HGMMA.64x32x16.F32 R56, R36, gdesc[UR12].tnspB, R56, gsb0 ;  /* 0x4060000c24387df0 */ /* 0x000fe60008000838 */
[----:B------:R-:W-:Y:S02]  /*3220*/  WARPGROUP.DEPBAR.LE gsb0, 0x0 ;  /* 0x00008000000079c5 */ /* 0x000fe40000010000 */
[----:B------:R-:W-:Y:S05]  /*3230*/  @!P0 BRA `(.L_x_21) ;  /* 0x0000000000048947 */ /* 0x000fea0003800000 */
[----:B------:R-:W-:Y:S01]  /*3240*/  BPT.TRAP 0x1 ;  /* 0x000000040000795c */ /* 0x000fe20000300000 */
.L_x_21:
[----:B------:R-:W-:Y:S01]  /*3250*/  R2UR UR6, R16 ;  /* 0x00000000100672ca */ /* 0x000fe200000e0000 */
[----:B------:R-:W-:-:S06]  /*3260*/  UISETP.GT.U32.AND UP0, UPT, UR7, 0x1, UPT ;  /* 0x000000010700788c */ /* 0x000fcc000bf04070 */
[----:B------:R-:W-:-:S06]  /*3270*/  PLOP3.LUT P1, PT, PT, PT, UP0, 0x80, 0x0 ;  /* 0x000000000000781c */ /* 0x000fcc0003f2f008 */
[----:B------:R-:W-:-:S04]  /*3280*/  UIADD3 UR6, UR6, 0x31028, URZ ;  /* 0x0003102806067890 */ /* 0x000fc8000fffe03f */
[----:B------:R-:W-:-:S09]  /*3290*/  UPRMT UR6, URZ, 0x654, UR6 ;  /* 0x000006543f067896 */ /* 0x000fd20008000006 */
[----:B------:R-:W-:Y:S01]  /*32a0*/  SYNCS.ARRIVE.TRANS64.RED.A1T0 RZ, [UR6], RZ ;  /* 0x000000ffffff79a7 */ /* 0x000fe20008100406 */
[----:B------:R-:W-:Y:S05]  /*32b0*/  @P1 BRA `(.L_x_22) ;  /* 0x0000000000041947 */ /* 0x000fea0003800000 */
[----:B------:R-:W-:Y:S01]  /*32c0*/  BPT.TRAP 0x1 ;  /* 0x000000040000795c */ /* 0x000fe20000300000 */
.L_x_22:
[----:B------:R-:W1:Y:S02]  /*32d0*/  LDC R6, c[0x0][0x28c] ;  /* 0x0000a300ff067b82 */ /* 0x000e640000000800 */
[----:B-1----:R-:W-:-:S13]  /*32e0*/  ISETP.GE.AND P2, PT, R6, 0x41, PT ;  /* 0x000000410600780c */ /* 0x002fda0003f46270 */
[----:B------:R-:W-:Y:S05]  /*32f0*/  @!P2 BRA `(.L_x_23) ;  /* 0x000000280058a947 */ /* 0x000fea0003800000 */
[----:B------:R-:W-:Y:S01]  /*3300*/  IADD3 R6, R6, 0x3f, RZ ;  /* 0x0000003f06067810 */ /* 0x000fe20007ffe0ff */
[----:B------:R-:W-:Y:S01]  /*3310*/  UMOV UR6, 0x1 ;  /* 0x0000000100067882 */ /* 0x000fe20000000000 */
[----:B------:R-:W-:Y:S01]  /*3320*/  MOV R11, R5 ;  /* 0x00000005000b7202 */ /* 0x000fe20000000f00 */
[----:B------:R-:W-:Y:S01]  /*3330*/  UMOV UR60, 0x2 ;  /* 0x00000002003c7882 */ /* 0x000fe20000000000 */
[----:B------:R-:W-:Y:S01]  /*3340*/  SHF.R.S32.HI R7, RZ, 0x1f, R6 ;  /* 0x0000001fff077819 */ /* 0x000fe20000011406 */
[----:B------:R-:W-:Y:S01]  /*3350*/  ULDC UR61, c[0x0][0x604] ;  /* 0x00018100003d7ab9 */ /* 0x000fe20000000800 */
[----:B------:R-:W-:Y:S02]  /*3360*/  MOV R9, R4 ;  /* 0x0000000400097202 */ /* 0x000fe40000000f00 */
[----:B------:R-:W-:Y:S02]  /*3370*/  LEA.HI R6, R7, R6, RZ, 0x6 ;  /* 0x0000000607067211 */ /* 0x000fe400078f30ff */
[----:B------:R-:W-:-:S02]  /*3380*/  MOV R7, RZ ;  /* 0x000000ff00077202 */ /* 0x000fc40000000f00 */
[----:B------:R-:W-:Y:S02]  /*3390*/  SHF.R.S32.HI R6, RZ, 0x6, R6 ;  /* 0x00000006ff067819 */ /* 0x000fe40000011406 */
[----:B------:R-:W-:-:S07]  /*33a0*/  MOV R169, UR6 ;  /* 0x0000000600a97c02 */ /* 0x000fce0008000f00 */
.L_x_34:
[----:B------:R-:W-:-:S13]  /*33b0*/  PLOP3.LUT P3, PT, PT, PT, UP1, 0x80, 0x0 ;  /* 0x000000000000781c */ /* 0x000fda0003f6f018 */
[----:B------:R-:W-:Y:S05]  /*33c0*/  @!P3 BRA `(.L_x_24) ;  /* 0x000000000004b947 */ /* 0x000fea0003800000 */
[----:B------:R-:W-:Y:S01]  /*33d0*/  BPT.TRAP 0x1 ;  /* 0x000000040000795c */ /* 0x000fe20000300000 */
.L_x_24:
[----:B------:R-:W-:Y:S02]  /*33e0*/  R2UR UR6, R16 ;  /* 0x00000000100672ca */ /* 0x000fe400000e0000 */
[----:B------:R-:W-:-:S11]  /*33f0*/  SHF.L.U32 R4, R7, 0x1f, RZ ;  /* 0x0000001f07047819 */ /* 0x000fd600000006ff */
[----:B------:R-:W-:-:S09]  /*3400*/  ULEA UR6, UR60, UR6, 0x3 ;  /* 0x000000063c067291 */ /* 0x000fd2000f8e183f */
[----:B------:R-:W1:Y:S02]  /*3410*/  SYNCS.PHASECHK.TRANS64.TRYWAIT P2, [UR6+0x31000], R4 ;  /* 0x03100004ff0075a7 */ /* 0x000e640008040146 */
[----:B-1----:R-:W-:Y:S05]  /*3420*/  @!P2 BRA `(.L_x_25) ;  /* 0x000000700018a947 */ /* 0x002fea0003800000 */
.L_x_103:
        /* <DEDUP_REMOVED lines=13> */
[----:B------:R-:W-:Y:S01]  /*3500*/  UIMAD UR6, UR60, 0x700, UR6 ;  /* 0x000007003c0678a4 */ /* 0x000fe2000f8e0206 */
[----:B------:R-:W-:Y:S01]  /*3510*/  UMOV UR51, 0x80000020 ;  /* 0x8000002000337882 */ /* 0x000fe20000000000 */
[----:B------:R-:W-:-:S02]  /*3520*/  UMOV UR55, 0x80000020 ;  /* 0x8000002000377882 */ /* 0x000fc40000000000 */
[----:B------:R-:W-:Y:S02]  /*3530*/  UIADD3 UR10, UR6, 0x2, URZ ;  /* 0x00000002060a7890 */ /* 0x000fe4000fffe03f */
[----:B------:R-:W-:Y:S02]  /*3540*/  UIADD3 UR14, UR6, 0x100, URZ ;  /* 0x00000100060e7890 */ /* 0x000fe4000fffe03f */
[----:B------:R-:W-:Y:S02]  /*3550*/  UIADD3 UR18, UR6, 0x102, URZ ;  /* 0x0000010206127890 */ /* 0x000fe4000fffe03f */
[----:B------:R-:W-:Y:S01]  /*3560*/  HGMMA.64x64x16.F32 R24, gdesc[UR4], RZ, !UPT, gsb0 ;  /* 0x00e00000041879f0 */ /* 0x000fe2000c0008ff */
        /* <DEDUP_REMOVED lines=9> */
[----:B------:R-:W-:Y:S01]  /*3600*/  UIADD3 UR58, UR6, 0x602, URZ ;  /* 0x00000602063a7890 */ /* 0x000fe2000fffe03f */
[----:B------:R-:W-:Y:S01]  /*3610*/  UMOV UR59, 0x80000020 ;  /* 0x80000020003b7882 */ /* 0x000fe20000000000 */
[----:B------:R-:W-:-:S04]  /*3620*/  UIADD3 UR6, UR60, 0x1, URZ ;  /* 0x000000013c067890 */ /* 0x000fc8000fffe03f */
[----:B------:R-:W-:-:S04]  /*3630*/  UISETP.NE.AND UP0, UPT, UR6, 0x5, UPT ;  /* 0x000000050600788c */ /* 0x000fc8000bf05270 */
[----:B------:R-:W-:Y:S02]  /*3640*/  USEL UR7, URZ, 0x1, UP0 ;  /* 0x000000013f077887 */ /* 0x000fe40008000000 */
[----:B------:R-:W-:-:S04]  /*3650*/  USEL UR6, UR6, URZ, UP0 ;  /* 0x0000003f06067287 */ /* 0x000fc80008000000 */
[----:B------:R-:W-:Y:S01]  /*3660*/  LOP3.LUT R7, R7, UR7, RZ, 0x3c, !PT ;  /* 0x0000000707077c12 */ /* 0x000fe2000f8e3cff */
        /* <DEDUP_REMOVED lines=40> */
[----:B------:R-:W-:Y:S05]  /*38f0*/  @!P3 BRA `(.L_x_26) ;  /* 0x000000000004b947 */ /* 0x000fea0003800000 */
[----:B------:R-:W-:Y:S01]  /*3900*/  BPT.TRAP 0x1 ;  /* 0x000000040000795c */ /* 0x000fe20000300000 */
.L_x_26:
[----:B-1----:R-:W-:Y:S02]  /*3910*/  FMNMX R4, R24, R11, !PT ;  /* 0x0000000b18047209 */ /* 0x002fe40007800000 */
[----:B------:R-:W-:Y:S02]  /*3920*/  FMNMX R12, R26, R9, !PT ;  /* 0x000000091a0c7209 */ /* 0x000fe40007800000 */
[----:B------:R-:W-:Y:S02]  /*3930*/  FMNMX R5, R25, R4, !PT ;  /* 0x0000000419057209 */ /* 0x000fe40007800000 */
[----:B------:R-:W-:Y:S02]  /*3940*/  FMNMX R13, R27, R12, !PT ;  /* 0x0000000c1b0d7209 */ /* 0x000fe40007800000 */
[----:B------:R-:W-:Y:S02]  /*3950*/  FMNMX R4, R28, R5, !PT ;  /* 0x000000051c047209 */ /* 0x000fe40007800000 */
[----:B------:R-:W-:-:S02]  /*3960*/  FMNMX R12, R30, R13, !PT ;  /* 0x0000000d1e0c7209 */ /* 0x000fc40007800000 */
[----:B------:R-:W-:Y:S02]  /*3970*/  FMNMX R5, R29, R4, !PT ;  /* 0x000000041d057209 */ /* 0x000fe40007800000 */
[----:B------:R-:W-:Y:S02]  /*3980*/  FMNMX R13, R31, R12, !PT ;  /* 0x0000000c1f0d7209 */ /* 0x000fe40007800000 */
[----:B------:R-:W-:Y:S02]  /*3990*/  FMNMX R4, R32, R5, !PT ;  /* 0x0000000520047209 */ /* 0x000fe40007800000 */
[----:B------:R-:W-:Y:S02]  /*39a0*/  FMNMX R12, R34, R13, !PT ;  /* 0x0000000d220c7209 */ /* 0x000fe40007800000 */
[----:B------:R-:W-:Y:S02]  /*39b0*/  FMNMX R5, R33, R4, !PT ;  /* 0x0000000421057209 */ /* 0x000fe40007800000 */
[----:B------:R-:W-:-:S02]  /*39c0*/  FMNMX R13, R35, R12, !PT ;  /* 0x0000000c230d7209 */ /* 0x000fc40007800000 */
[----:B------:R-:W-:Y:S02]  /*39d0*/  FMNMX R4, R36, R5, !PT ;  /* 0x0000000524047209 */ /* 0x000fe40007800000 */
[----:B------:R-:W-:Y:S02]  /*39e0*/  R2UR UR7, R16 ;  /* 0x00000000100772ca */ /* 0x000fe400000e0000 */
[----:B------:R-:W-:-:S04]  /*39f0*/  FMNMX R5, R37, R4, !PT ;  /* 0x0000000425057209 */ /* 0x000fc80007800000 */
[----:B------:R-:W-:-:S04]  /*3a00*/  FMNMX R4, R40, R5, !PT ;  /* 0x0000000528047209 */ /* 0x000fc80007800000 */
[----:B------:R-:W-:-:S03]  /*3a10*/  FMNMX R5, R41, R4, !PT ;  /* 0x0000000429057209 */ /* 0x000fc60007800000 */
[----:B------:R-:W-:Y:S01]  /*3a20*/  ULEA UR7, UR6, UR7, 0x3 ;  /* 0x0000000706077291 */ /* 0x000fe2000f8e183f */
[----:B------:R-:W-:-:S04]  /*3a30*/  FMNMX R4, R44, R5, !PT ;  /* 0x000000052c047209 */ /* 0x000fc80007800000 */
[----:B------:R-:W-:-:S04]  /*3a40*/  FMNMX R5, R45, R4, !PT ;  /* 0x000000042d057209 */ /* 0x000fc80007800000 */
[----:B------:R-:W-:-:S04]  /*3a50*/  FMNMX R4, R48, R5, !PT ;  /* 0x0000000530047209 */ /* 0x000fc80007800000 */
[----:B------:R-:W-:-:S04]  /*3a60*/  FMNMX R5, R49, R4, !PT ;  /* 0x0000000431057209 */ /* 0x000fc80007800000 */
[----:B------:R-:W-:-:S04]  /*3a70*/  FMNMX R4, R52, R5, !PT ;  /* 0x0000000534047209 */ /* 0x000fc80007800000 */
[----:B------:R-:W-:-:S05]  /*3a80*/  FMNMX R4, R53, R4, !PT ;  /* 0x0000000435047209 */ /* 0x000fca0007800000 */
[----:B------:R-:W1:Y:S02]  /*3a90*/  SHFL.BFLY PT, R5, R4, 0x1, 0x1f ;  /* 0x0c201f0004057f89 */ /* 0x000e6400000e0000 */
[----:B-1----:R-:W-:Y:S02]  /*3aa0*/  FMNMX R10, R4, R5, !PT ;  /* 0x00000005040a7209 */ /* 0x002fe40007800000 */
        /* <DEDUP_REMOVED lines=9> */
[----:B------:R-:W-:Y:S02]  /*3b40*/  FMNMX R17, R51, R4, !PT ;  /* 0x0000000433117209 */ /* 0x000fe40007800000 */
[C---:B------:R-:W-:Y:S02]  /*3b50*/  FSETP.NEU.AND P2, PT, R5.reuse, -INF , PT ;  /* 0xff8000000500780b */ /* 0x040fe40003f4d000 */
[----:B------:R-:W-:Y:S02]  /*3b60*/  FMNMX R4, R54, R17, !PT ;  /* 0x0000001136047209 */ /* 0x000fe40007800000 */
[----:B------:R-:W-:-:S02]  /*3b70*/  FSEL R170, R5, RZ, P2 ;  /* 0x000000ff05aa7208 */ /* 0x000fc40001000000 */
[----:B------:R-:W-:-:S03]  /*3b80*/  FMNMX R4, R55, R4, !PT ;  /* 0x0000000437047209 */ /* 0x000fc60007800000 */
[C---:B------:R-:W-:Y:S01]  /*3b90*/  FMUL R18, R170.reuse, UR61 ;  /* 0x0000003daa127c20 */ /* 0x040fe20008400000 */
[----:B------:R-:W-:Y:S01]  /*3ba0*/  FADD R170, -R170, R11 ;  /* 0x0000000baaaa7221 */ /* 0x000fe20000000100 */
[----:B------:R-:W1:Y:S02]  /*3bb0*/  SHFL.BFLY PT, R23, R4, 0x1, 0x1f ;  /* 0x0c201f0004177f89 */ /* 0x000e6400000e0000 */
[--C-:B------:R-:W-:Y:S01]  /*3bc0*/  FFMA R24, R24, UR61, -R18.reuse ;  /* 0x0000003d18187c23 */ /* 0x100fe20008000812 */
[--C-:B------:R-:W-:Y:S01]  /*3bd0*/  FFMA R13, R25, UR61, -R18.reuse ;  /* 0x0000003d190d7c23 */ /* 0x100fe20008000812 */
[--C-:B------:R-:W-:Y:S01]  /*3be0*/  FFMA R15, R29, UR61, -R18.reuse ;  /* 0x0000003d1d0f7c23 */ /* 0x100fe20008000812 */
[--C-:B------:R-:W-:Y:S01]  /*3bf0*/  FFMA R10, R28, UR61, -R18.reuse ;  /* 0x0000003d1c0a7c23 */ /* 0x100fe20008000812 */
[--C-:B------:R-:W-:Y:S01]  /*3c00*/  FFMA R28, R32, UR61, -R18.reuse ;  /* 0x0000003d201c7c23 */ /* 0x100fe20008000812 */
[----:B------:R-:W-:Y:S01]  /*3c10*/  FSETP.GEU.AND P5, PT, R24, -126, PT ;  /* 0xc2fc00001800780b */ /* 0x000fe20003fae000 */
        /* <DEDUP_REMOVED lines=9> */
[--C-:B------:R-:W-:Y:S01]  /*3cb0*/  FFMA R14, R45, UR61, -R18.reuse ;  /* 0x0000003d2d0e7c23 */ /* 0x100fe20008000812 */
[--C-:B------:R-:W-:Y:S01]  /*3cc0*/  FFMA R49, R49, UR61, -R18.reuse ;  /* 0x0000003d31317c23 */ /* 0x100fe20008000812 */
[--C-:B------:R-:W-:Y:S01]  /*3cd0*/  FFMA R37, R48, UR61, -R18.reuse ;  /* 0x0000003d30257c23 */ /* 0x100fe20008000812 */
[----:B------:R-:W-:Y:S01]  /*3ce0*/  @!P5 FMUL R24, R24, 0.5 ;  /* 0x3f0000001818d820 */ /* 0x000fe20000400000 */
[--C-:B------:R-:W-:Y:S01]  /*3cf0*/  FFMA R20, R53, UR61, -R18.reuse ;  /* 0x0000003d35147c23 */ /* 0x100fe20008000812 */
[----:B------:R-:W-:Y:S01]  /*3d00*/  @!P3 FMUL R13, R13, 0.5 ;  /* 0x3f0000000d0db820 */ /* 0x000fe20000400000 */
[--C-:B------:R-:W-:Y:S01]  /*3d10*/  FFMA R41, R52, UR61, -R18.reuse ;  /* 0x0000003d34297c23 */ /* 0x100fe20008000812 */
[----:B------:R-:W-:Y:S01]  /*3d20*/  @!P4 FMUL R15, R15, 0.5 ;  /* 0x3f0000000f0fc820 */ /* 0x000fe20000400000 */
[----:B-1----:R-:W-:Y:S01]  /*3d30*/  FMNMX R4, R4, R23, !PT ;  /* 0x0000001704047209 */ /* 0x002fe20007800000 */
[----:B------:R-:W1:Y:S01]  /*3d40*/  MUFU.EX2 R24, R24 ;  /* 0x0000001800187308 */ /* 0x000e620000000800 */
[----:B------:R-:W-:Y:S01]  /*3d50*/  @!P2 FMUL R10, R10, 0.5 ;  /* 0x3f0000000a0aa820 */ /* 0x000fe20000400000 */
[----:B------:R-:W-:Y:S01]  /*3d60*/  @!P6 FMUL R28, R28, 0.5 ;  /* 0x3f0000001c1ce820 */ /* 0x000fe20000400000 */
[----:B------:R-:W-:Y:S01]  /*3d70*/  FFMA R23, R44, UR61, -R18 ;  /* 0x0000003d2c177c23 */ /* 0x000fe20008000812 */
[----:B------:R-:W2:Y:S01]  /*3d80*/  SHFL.BFLY PT, R25, R4, 0x2, 0x1f ;  /* 0x0c401f0004197f89 */ /* 0x000ea200000e0000 */
[----:B------:R-:W-:-:S03]  /*3d90*/  FMUL R170, R170, UR61 ;  /* 0x0000003daaaa7c20 */ /* 0x000fc60008400000 */
[----:B------:R-:W3:Y:S08]  /*3da0*/  MUFU.EX2 R13, R13 ;  /* 0x0000000d000d7308 */ /* 0x000ef00000000800 */
[----:B------:R-:W4:Y:S01]  /*3db0*/  MUFU.EX2 R15, R15 ;  /* 0x0000000f000f7308 */ /* 0x000f220000000800 */
[----:B-1----:R-:W-:Y:S01]  /*3dc0*/  @!P5 FMUL R24, R24, R24 ;  /* 0x000000181818d220 */ /* 0x002fe20000400000 */
[----:B------:R-:W-:-:S06]  /*3dd0*/  FSETP.GEU.AND P5, PT, R17, -126, PT ;  /* 0xc2fc00001100780b */ /* 0x000fcc0003fae000 */
[----:B------:R-:W1:Y:S01]  /*3de0*/  MUFU.EX2 R10, R10 ;  /* 0x0000000a000a7308 */ /* 0x000e620000000800 */
[----:B---3--:R-:W-:Y:S01]  /*3df0*/  @!P3 FMUL R13, R13, R13 ;  /* 0x0000000d0d0db220 */ /* 0x008fe20000400000 */
[----:B------:R-:W-:Y:S02]  /*3e00*/  FSETP.GEU.AND P3, PT, R12, -126, PT ;  /* 0xc2fc00000c00780b */ /* 0x000fe40003f6e000 */
[----:B--2---:R-:W-:-:S03]  /*3e10*/  FMNMX R4, R4, R25, !PT ;  /* 0x0000001904047209 */ /* 0x004fc60007800000 */
[----:B------:R-:W-:Y:S01]  /*3e20*/  @!P5 FMUL R17, R17, 0.5 ;  /* 0x3f0000001111d820 */ /* 0x000fe20000400000 */
[----:B------:R-:W2:Y:S01]  /*3e30*/  MUFU.EX2 R28, R28 ;  /* 0x0000001c001c7308 */ /* 0x000ea20000000800 */
[----:B----4-:R-:W-:Y:S01]  /*3e40*/  @!P4 FMUL R15, R15, R15 ;  /* 0x0000000f0f0fc220 */ /* 0x010fe20000400000 */
[----:B------:R-:W-:-:S05]  /*3e50*/  FSETP.GEU.AND P4, PT, R21, -126, PT ;  /* 0xc2fc00001500780b */ /* 0x000fca0003f8e000 */
[----:B------:R-:W-:Y:S01]  /*3e60*/  @!P3 FMUL R12, R12, 0.5 ;  /* 0x3f0000000c0cb820 */ /* 0x000fe20000400000 */
[----:B------:R-:W3:Y:S01]  /*3e70*/  MUFU.EX2 R17, R17 ;  /* 0x0000001100117308 */ /* 0x000ee20000000800 */
[----:B-1----:R-:W-:Y:S01]  /*3e80*/  @!P2 FMUL R10, R10, R10 ;  /* 0x0000000a0a0aa220 */ /* 0x002fe20000400000 */
[----:B------:R-:W-:-:S05]  /*3e90*/  FSETP.GEU.AND P2, PT, R19, -126, PT ;  /* 0xc2fc00001300780b */ /* 0x000fca0003f4e000 */
[----:B------:R-:W-:Y:S01]  /*3ea0*/  @!P4 FMUL R21, R21, 0.5 ;  /* 0x3f0000001515c820 */ /* 0x000fe20000400000 */
[----:B------:R-:W1:Y:S01]  /*3eb0*/  MUFU.EX2 R12, R12 ;  /* 0x0000000c000c7308 */ /* 0x000e620000000800 */
[----:B--2---:R-:W-:Y:S01]  /*3ec0*/  @!P6 FMUL R28, R28, R28 ;  /* 0x0000001c1c1ce220 */ /* 0x004fe20000400000 */
[----:B------:R-:W-:-:S05]  /*3ed0*/  FSETP.GEU.AND P6, PT, R32, -126, PT ;  /* 0xc2fc00002000780b */ /* 0x000fca0003fce000 */
[----:B------:R-:W-:Y:S01]  /*3ee0*/  @!P2 FMUL R19, R19, 0.5 ;  /* 0x3f0000001313a820 */ /* 0x000fe20000400000 */
[----:B------:R-:W2:Y:S01]  /*3ef0*/  MUFU.EX2 R21, R21 ;  /* 0x0000001500157308 */ /* 0x000ea20000000800 */
[----:B---3--:R-:W-:Y:S01]  /*3f00*/  @!P5 FMUL R17, R17, R17 ;  /* 0x000000111111d220 */ /* 0x008fe20000400000 */
        /* <DEDUP_REMOVED lines=8> */
[----:B------:R-:W-:-:S03]  /*3f90*/  FSETP.GEU.AND P4, PT, R49, -126, PT ;  /* 0xc2fc00003100780b */ /* 0x000fc60003f8e000 */
[----:B------:R-:W-:Y:S01]  /*3fa0*/  FADD R11, R24, R21 ;  /* 0x00000015180b7221 */ /* 0x000fe20000000000 */
[----:B------:R-:W-:Y:S01]  /*3fb0*/  F2FP.F16.F32.PACK_AB R24, R13, R24 ;  /* 0x000000180d18723e */ /* 0x000fe200000000ff */
[----:B------:R-:W-:Y:S01]  /*3fc0*/  @!P3 FMUL R14, R14, 0.5 ;  /* 0x3f0000000e0eb820 */ /* 0x000fe20000400000 */
[----:B------:R-:W2:Y:S01]  /*3fd0*/  MUFU.EX2 R23, R23 ;  /* 0x0000001700177308 */ /* 0x000ea20000000800 */
[----:B---3--:R-:W-:Y:S01]  /*3fe0*/  @!P2 FMUL R19, R19, R19 ;  /* 0x000000131313a220 */ /* 0x008fe20000400000 */
[----:B------:R-:W-:-:S05]  /*3ff0*/  FSETP.GEU.AND P2, PT, R37, -126, PT ;  /* 0xc2fc00002500780b */ /* 0x000fca0003f4e000 */
[----:B------:R-:W-:Y:S01]  /*4000*/  @!P4 FMUL R49, R49, 0.5 ;  /* 0x3f0000003131c820 */ /* 0x000fe20000400000 */
[----:B------:R-:W3:Y:S01]  /*4010*/  MUFU.EX2 R14, R14 ;  /* 0x0000000e000e7308 */ /* 0x000ee20000000800 */
[----:B-1----:R-:W-:Y:S01]  /*4020*/  @!P6 FMUL R32, R32, R32 ;  /* 0x000000202020e220 */ /* 0x002fe20000400000 */
[----:B------:R-:W-:-:S04]  /*4030*/  FSETP.NEU.AND P6, PT, R4, -INF , PT ;  /* 0xff8000000400780b */ /* 0x000fc80003fcd000 */
[----:B------:R-:W-:Y:S01]  /*4040*/  FSEL R36, R4, RZ, P6 ;  /* 0x000000ff04247208 */ /* 0x000fe20003000000 */
[----:B------:R-:W-:Y:S01]  /*4050*/  @!P2 FMUL R37, R37, 0.5 ;  /* 0x3f0000002525a820 */ /* 0x000fe20000400000 */
[----:B------:R-:W1:Y:S01]  /*4060*/  MUFU.EX2 R18, R49 ;  /* 0x0000003100127308 */ /* 0x000e620000000800 */
[----:B--2---:R-:W-:Y:S01]  /*4070*/  @!P5 FMUL R23, R23, R23 ;  /* 0x000000171717d220 */ /* 0x004fe20000400000 */
[----:B------:R-:W-:Y:S01]  /*4080*/  FSETP.GEU.AND P5, PT, R20, -126, PT ;  /* 0xc2fc00001400780b */ /* 0x000fe20003fae000 */
[C---:B------:R-:W-:Y:S01]  /*4090*/  FMUL R25, R36.reuse, UR61 ;  /* 0x0000003d24197c20 */ /* 0x040fe20008400000 */
[----:B------:R-:W-:Y:S01]  /*40a0*/  FSETP.GEU.AND P6, PT, R41, -126, PT ;  /* 0xc2fc00002900780b */ /* 0x000fe20003fce000 */
[----:B------:R-:W-:Y:S01]  /*40b0*/  FADD R36, -R36, R9 ;  /* 0x0000000924247221 */ /* 0x000fe20000000100 */
[----:B------:R-:W-:Y:S01]  /*40c0*/  FADD R9, R13, R32 ;  /* 0x000000200d097221 */ /* 0x000fe20000000000 */
[--C-:B------:R-:W-:Y:S01]  /*40d0*/  FFMA R26, R26, UR61, -R25.reuse ;  /* 0x0000003d1a1a7c23 */ /* 0x100fe20008000819 */
[----:B------:R-:W2:Y:S01]  /*40e0*/  MUFU.EX2 R37, R37 ;  /* 0x0000002500257308 */ /* 0x000ea20000000800 */
[----:B---3--:R-:W-:Y:S01]  /*40f0*/  @!P3 FMUL R14, R14, R14 ;  /* 0x0000000e0e0eb220 */ /* 0x008fe20000400000 */
[--C-:B------:R-:W-:Y:S01]  /*4100*/  FFMA R30, R30, UR61, -R25.reuse ;  /* 0x0000003d1e1e7c23 */ /* 0x100fe20008000819 */
[--C-:B------:R-:W-:Y:S01]  /*4110*/  FFMA R27, R27, UR61, -R25.reuse ;  /* 0x0000003d1b1b7c23 */ /* 0x100fe20008000819 */
[----:B------:R-:W-:Y:S01]  /*4120*/  FSETP.GEU.AND P3, PT, R26, -126, PT ;  /* 0xc2fc00001a00780b */ /* 0x000fe20003f6e000 */
[--C-:B------:R-:W-:Y:S01]  /*4130*/  FFMA R34, R34, UR61, -R25.reuse ;  /* 0x0000003d22227c23 */ /* 0x100fe20008000819 */
[--C-:B------:R-:W-:Y:S01]  /*4140*/  FFMA R29, R31, UR61, -R25.reuse ;  /* 0x0000003d1f1d7c23 */ /* 0x100fe20008000819 */
[----:B------:R-:W-:Y:S01]  /*4150*/  @!P5 FMUL R20, R20, 0.5 ;  /* 0x3f0000001414d820 */ /* 0x000fe20000400000 */
[--C-:B------:R-:W-:Y:S01]  /*4160*/  FFMA R43, R43, UR61, -R25.reuse ;  /* 0x0000003d2b2b7c23 */ /* 0x100fe20008000819 */
[----:B------:R-:W-:Y:S01]  /*4170*/  @!P6 FMUL R41, R41, 0.5 ;  /* 0x3f0000002929e820 */ /* 0x000fe20000400000 */
[----:B-1----:R-:W-:Y:S01]  /*4180*/  @!P4 FMUL R18, R18, R18 ;  /* 0x000000121212c220 */ /* 0x002fe20000400000 */
[----:B------:R-:W-:Y:S01]  /*4190*/  FSETP.GEU.AND P4, PT, R30, -126, PT ;  /* 0xc2fc00001e00780b */ /* 0x000fe20003f8e000 */
[--C-:B------:R-:W-:Y:S01]  /*41a0*/  FFMA R50, R50, UR61, -R25.reuse ;  /* 0x0000003d32327c23 */ /* 0x100fe20008000819 */
[----:B------:R-:W1:Y:S01]  /*41b0*/  MUFU.EX2 R20, R20 ;  /* 0x0000001400147308 */ /* 0x000e620000000800 */
[--C-:B------:R-:W-:Y:S01]  /*41c0*/  FFMA R47, R47, UR61, -R25.reuse ;  /* 0x0000003d2f2f7c23 */ /* 0x100fe20008000819 */
[--C-:B------:R-:W-:Y:S01]  /*41d0*/  FFMA R51, R51, UR61, -R25.reuse ;  /* 0x0000003d33337c23 */ /* 0x100fe20008000819 */
[----:B------:R-:W-:Y:S01]  /*41e0*/  FFMA R54, R54, UR61, -R25 ;  /* 0x0000003d36367c23 */ /* 0x000fe20008000819 */
[----:B------:R-:W-:Y:S01]  /*41f0*/  @!P3 FMUL R26, R26, 0.5 ;  /* 0x3f0000001a1ab820 */ /* 0x000fe20000400000 */
[----:B--2---:R-:W-:Y:S01]  /*4200*/  @!P2 FMUL R37, R37, R37 ;  /* 0x000000252525a220 */ /* 0x004fe20000400000 */
[----:B------:R-:W-:Y:S01]  /*4210*/  FSETP.GEU.AND P2, PT, R27, -126, PT ;  /* 0xc2fc00001b00780b */ /* 0x000fe20003f4e000 */
[----:B------:R-:W-:Y:S01]  /*4220*/  FMUL R36, R36, UR61 ;  /* 0x0000003d24247c20 */ /* 0x000fe20008400000 */
[----:B------:R-:W2:Y:S01]  /*4230*/  MUFU.EX2 R41, R41 ;  /* 0x0000002900297308 */ /* 0x000ea20000000800 */
[----:B------:R-:W-:-:S02]  /*4240*/  F2FP.F16.F32.PACK_AB R32, R32, R21 ;  /* 0x000000152020723e */ /* 0x000fc400000000ff */
[----:B------:R-:W-:-:S05]  /*4250*/  @!P4 FMUL R30, R30, 0.5 ;  /* 0x3f0000001e1ec820 */ /* 0x000fca0000400000 */
[----:B------:R3:W4:Y:S01]  /*4260*/  MUFU.EX2 R33, R26 ;  /* 0x0000001a00217308 */ /* 0x0007220000000800 */
[----:B-1----:R-:W-:Y:S01]  /*4270*/  @!P5 FMUL R20, R20, R20 ;  /* 0x000000141414d220 */ /* 0x002fe20000400000 */
[----:B------:R-:W-:Y:S01]  /*4280*/  FSETP.GEU.AND P5, PT, R34, -126, PT ;  /* 0xc2fc00002200780b */ /* 0x000fe20003fae000 */
[----:B------:R-:W-:-:S05]  /*4290*/  @!P2 FMUL R27, R27, 0.5 ;  /* 0x3f0000001b1ba820 */ /* 0x000fca0000400000 */
[----:B------:R1:W5:Y:S01]  /*42a0*/  MUFU.EX2 R31, R30 ;  /* 0x0000001e001f7308 */ /* 0x0003620000000800 */
[----:B---3--:R-:W-:Y:S01]  /*42b0*/  FFMA R26, R35, UR61, -R25 ;  /* 0x0000003d231a7c23 */ /* 0x008fe20008000819 */
[----:B--2---:R-:W-:Y:S01]  /*42c0*/  @!P6 FMUL R41, R41, R41 ;  /* 0x000000292929e220 */ /* 0x004fe20000400000 */
[----:B------:R-:W-:-:S04]  /*42d0*/  FSETP.GEU.AND P6, PT, R29, -126, PT ;  /* 0xc2fc00001d00780b */ /* 0x000fc80003fce000 */
[----:B------:R-:W-:Y:S01]  /*42e0*/  @!P5 FMUL R34, R34, 0.5 ;  /* 0x3f0000002222d820 */ /* 0x000fe20000400000 */
[----:B------:R2:W3:Y:S01]  /*42f0*/  MUFU.EX2 R40, R27 ;  /* 0x0000001b00287308 */ /* 0x0004e20000000800 */
[----:B----4-:R-:W-:Y:S01]  /*4300*/  @!P3 FMUL R33, R33, R33 ;  /* 0x000000212121b220 */ /* 0x010fe20000400000 */
[----:B------:R-:W-:Y:S01]  /*4310*/  FSETP.GEU.AND P3, PT, R26, -126, PT ;  /* 0xc2fc00001a00780b */ /* 0x000fe20003f6e000 */
[----:B-1----:R-:W-:-:S05]  /*4320*/  FFMA R30, R39, UR61, -R25 ;  /* 0x0000003d271e7c23 */ /* 0x002fca0008000819 */
[----:B------:R-:W-:Y:S01]  /*4330*/  @!P6 FMUL R29, R29, 0.5 ;  /* 0x3f0000001d1de820 */ /* 0x000fe20000400000 */
[----:B--2---:R-:W-:Y:S01]  /*4340*/  FFMA R27, R38, UR61, -R25 ;  /* 0x0000003d261b7c23 */ /* 0x004fe20008000819 */
[----:B-----5:R-:W-:Y:S01]  /*4350*/  @!P4 FMUL R31, R31, R31 ;  /* 0x0000001f1f1fc220 */ /* 0x020fe20000400000 */
[----:B------:R-:W-:Y:S01]  /*4360*/  FSETP.GEU.AND P4, PT, R30, -126, PT ;  /* 0xc2fc00001e00780b */ /* 0x000fe20003f8e000 */
[----:B------:R1:W2:Y:S03]  /*4370*/  MUFU.EX2 R35, R34 ;  /* 0x0000002200237308 */ /* 0x0002a60000000800 */
[----:B------:R-:W-:Y:S01]  /*4380*/  @!P3 FMUL R26, R26, 0.5 ;  /* 0x3f0000001a1ab820 */ /* 0x000fe20000400000 */
[----:B---3--:R-:W-:Y:S01]  /*4390*/  @!P2 FMUL R40, R40, R40 ;  /* 0x000000282828a220 */ /* 0x008fe20000400000 */
[----:B------:R-:W-:-:S03]  /*43a0*/  FSETP.GEU.AND P2, PT, R27, -126, PT ;  /* 0xc2fc00001b00780b */ /* 0x000fc60003f4e000 */
[----:B------:R3:W4:Y:S01]  /*43b0*/  MUFU.EX2 R44, R29 ;  /* 0x0000001d002c7308 */ /* 0x0007220000000800 */
[----:B-1----:R-:W-:-:S03]  /*43c0*/  FADD R34, R12, R41 ;  /* 0x000000290c227221 */ /* 0x002fc60000000000 */
[----:B------:R-:W-:-:S04]  /*43d0*/  @!P4 FMUL R30, R30, 0.5 ;  /* 0x3f0000001e1ec820 */ /* 0x000fc80000400000 */
[----:B------:R1:W5:Y:S01]  /*43e0*/  MUFU.EX2 R38, R26 ;  /* 0x0000001a00267308 */ /* 0x0003620000000800 */
[----:B---3--:R-:W-:Y:S01]  /*43f0*/  FFMA R29, R42, UR61, -R25 ;  /* 0x0000003d2a1d7c23 */ /* 0x008fe20008000819 */
[----:B--2---:R-:W-:Y:S01]  /*4400*/  @!P5 FMUL R35, R35, R35 ;  /* 0x000000232323d220 */ /* 0x004fe20000400000 */
[----:B------:R-:W-:Y:S01]  /*4410*/  @!P2 FMUL R27, R27, 0.5 ;  /* 0x3f0000001b1ba820 */ /* 0x000fe20000400000 */
[----:B------:R-:W-:-:S04]  /*4420*/  FSETP.GEU.AND P5, PT, R43, -126, PT ;  /* 0xc2fc00002b00780b */ /* 0x000fc80003fae000 */
[----:B------:R2:W3:Y:S01]  /*4430*/  MUFU.EX2 R42, R30 ;  /* 0x0000001e002a7308 */ /* 0x0004e20000000800 */
[--C-:B-1----:R-:W-:Y:S01]  /*4440*/  FFMA R26, R46, UR61, -R25.reuse ;  /* 0x0000003d2e1a7c23 */ /* 0x102fe20008000819 */
[----:B----4-:R-:W-:Y:S01]  /*4450*/  @!P6 FMUL R44, R44, R44 ;  /* 0x0000002c2c2ce220 */ /* 0x010fe20000400000 */
[----:B------:R-:W-:Y:S01]  /*4460*/  FSETP.GEU.AND P6, PT, R29, -126, PT ;  /* 0xc2fc00001d00780b */ /* 0x000fe20003fce000 */
[----:B------:R-:W-:-:S04]  /*4470*/  FFMA R25, R55, UR61, -R25 ;  /* 0x0000003d37197c23 */ /* 0x000fc80008000819 */
[----:B------:R1:W4:Y:S01]  /*4480*/  MUFU.EX2 R39, R27 ;  /* 0x0000001b00277308 */ /* 0x0003220000000800 */
[----:B-----5:R-:W-:Y:S01]  /*4490*/  @!P3 FMUL R38, R38, R38 ;  /* 0x000000262626b220 */ /* 0x020fe20000400000 */
[----:B------:R-:W-:Y:S01]  /*44a0*/  FSETP.GEU.AND P3, PT, R26, -126, PT ;  /* 0xc2fc00001a00780b */ /* 0x000fe20003f6e000 */
[----:B------:R-:W-:Y:S01]  /*44b0*/  @!P5 FMUL R43, R43, 0.5 ;  /* 0x3f0000002b2bd820 */ /* 0x000fe20000400000 */
[----:B--2---:R-:W-:Y:S01]  /*44c0*/  FADD R30, R28, R37 ;  /* 0x000000251c1e7221 */ /* 0x004fe20000000000 */
[----:B------:R-:W-:-:S03]  /*44d0*/  F2FP.F16.F32.PACK_AB R28, R17, R28 ;  /* 0x0000001c111c723e */ /* 0x000fc600000000ff */
[----:B------:R-:W-:Y:S01]  /*44e0*/  @!P6 FMUL R29, R29, 0.5 ;  /* 0x3f0000001d1de820 */ /* 0x000fe20000400000 */
[----:B---3--:R-:W-:Y:S01]  /*44f0*/  @!P4 FMUL R42, R42, R42 ;  /* 0x0000002a2a2ac220 */ /* 0x008fe20000400000 */
[----:B------:R-:W-:Y:S01]  /*4500*/  FSETP.GEU.AND P4, PT, R50, -126, PT ;  /* 0xc2fc00003200780b */ /* 0x000fe20003f8e000 */
[----:B------:R-:W2:Y:S01]  /*4510*/  MUFU.EX2 R43, R43 ;  /* 0x0000002b002b7308 */ /* 0x000ea20000000800 */
[----:B-1----:R-:W-:Y:S01]  /*4520*/  FADD R27, R19, R20 ;  /* 0x00000014131b7221 */ /* 0x002fe20000000000 */
[----:B------:R-:W-:Y:S02]  /*4530*/  FADD R11, R11, R30 ;  /* 0x0000001e0b0b7221 */ /* 0x000fe40000000000 */
[----:B------:R-:W-:Y:S01]  /*4540*/  @!P3 FMUL R26, R26, 0.5 ;  /* 0x3f0000001a1ab820 */ /* 0x000fe20000400000 */
[----:B----4-:R-:W-:Y:S01]  /*4550*/  @!P2 FMUL R39, R39, R39 ;  /* 0x000000272727a220 */ /* 0x010fe20000400000 */
[----:B------:R-:W-:Y:S02]  /*4560*/  FSETP.GEU.AND P2, PT, R47, -126, PT ;  /* 0xc2fc00002f00780b */ /* 0x000fe40003f4e000 */
[----:B------:R-:W1:Y:S04]  /*4570*/  MUFU.EX2 R46, R29 ;  /* 0x0000001d002e7308 */ /* 0x000e680000000800 */
[----:B------:R-:W-:-:S04]  /*4580*/  @!P4 FMUL R50, R50, 0.5 ;  /* 0x3f0000003232c820 */ /* 0x000fc80000400000 */
[----:B------:R3:W4:Y:S01]  /*4590*/  MUFU.EX2 R48, R26 ;  /* 0x0000001a00307308 */ /* 0x0007220000000800 */
[----:B--2---:R-:W-:Y:S01]  /*45a0*/  @!P5 FMUL R43, R43, R43 ;  /* 0x0000002b2b2bd220 */ /* 0x004fe20000400000 */
[----:B------:R-:W-:Y:S01]  /*45b0*/  FSETP.GEU.AND P5, PT, R54, -126, PT ;  /* 0xc2fc00003600780b */ /* 0x000fe20003fae000 */
[----:B------:R-:W-:-:S05]  /*45c0*/  @!P2 FMUL R47, R47, 0.5 ;  /* 0x3f0000002f2fa820 */ /* 0x000fca0000400000 */
[----:B------:R-:W2:Y:S01]  /*45d0*/  MUFU.EX2 R50, R50 ;  /* 0x0000003200327308 */ /* 0x000ea20000000800 */
[----:B-1----:R-:W-:Y:S01]  /*45e0*/  @!P6 FMUL R46, R46, R46 ;  /* 0x0000002e2e2ee220 */ /* 0x002fe20000400000 */
[----:B------:R-:W-:Y:S01]  /*45f0*/  FSETP.GEU.AND P6, PT, R51, -126, PT ;  /* 0xc2fc00003300780b */ /* 0x000fe20003fce000 */
[----:B---3--:R-:W-:-:S04]  /*4600*/  FADD R26, R17, R18 ;  /* 0x00000012111a7221 */ /* 0x008fc80000000000 */
[----:B------:R-:W-:Y:S01]  /*4610*/  @!P5 FMUL R54, R54, 0.5 ;  /* 0x3f0000003636d820 */ /* 0x000fe20000400000 */
[----:B------:R-:W1:Y:S01]  /*4620*/  MUFU.EX2 R47, R47 ;  /* 0x0000002f002f7308 */ /* 0x000e620000000800 */
[----:B----4-:R-:W-:Y:S01]  /*4630*/  @!P3 FMUL R48, R48, R48 ;  /* 0x000000303030b220 */ /* 0x010fe20000400000 */
[----:B------:R-:W-:Y:S01]  /*4640*/  FSETP.GEU.AND P3, PT, R25, -126, PT ;  /* 0xc2fc00001900780b */ /* 0x000fe20003f6e000 */
[----:B------:R-:W-:Y:S01]  /*4650*/  FADD R29, R9, R26 ;  /* 0x0000001a091d7221 */ /* 0x000fe20000000000 */
[----:B------:R-:W-:Y:S01]  /*4660*/  FADD R26, R15, R14 ;  /* 0x0000000e0f1a7221 */ /* 0x000fe20000000000 */
[----:B------:R-:W-:Y:S02]  /*4670*/  FADD R30, R31, R48 ;  /* 0x000000301f1e7221 */ /* 0x000fe40000000000 */
[----:B------:R-:W-:Y:S01]  /*4680*/  @!P6 FMUL R51, R51, 0.5 ;  /* 0x3f0000003333e820 */ /* 0x000fe20000400000 */
[----:B------:R-:W3:Y:S01]  /*4690*/  MUFU.EX2 R54, R54 ;  /* 0x0000003600367308 */ /* 0x000ee20000000800 */
[----:B--2---:R-:W-:Y:S01]  /*46a0*/  @!P4 FMUL R50, R50, R50 ;  /* 0x000000323232c220 */ /* 0x004fe20000400000 */
[----:B------:R-:W-:Y:S01]  /*46b0*/  FSETP.GEU.AND P4, PT, R36, -126, PT ;  /* 0xc2fc00002400780b */ /* 0x000fe20003f8e000 */
[----:B------:R-:W-:Y:S01]  /*46c0*/  FADD R26, R26, R27 ;  /* 0x0000001b1a1a7221 */ /* 0x000fe20000000000 */
[----:B------:R-:W-:Y:S01]  /*46d0*/  FADD R27, R40, R43 ;  /* 0x0000002b281b7221 */ /* 0x000fe20000000000 */
[----:B------:R-:W-:-:S02]  /*46e0*/  FADD R52, R35, R50 ;  /* 0x0000003223347221 */ /* 0x000fc40000000000 */
[----:B------:R-:W-:Y:S01]  /*46f0*/  @!P3 FMUL R25, R25, 0.5 ;  /* 0x3f0000001919b820 */ /* 0x000fe20000400000 */
[----:B------:R-:W2:Y:S01]  /*4700*/  MUFU.EX2 R51, R51 ;  /* 0x0000003300337308 */ /* 0x000ea20000000800 */
[----:B-1----:R-:W-:Y:S01]  /*4710*/  @!P2 FMUL R47, R47, R47 ;  /* 0x0000002f2f2fa220 */ /* 0x002fe20000400000 */
[----:B------:R-:W-:Y:S01]  /*4720*/  FSETP.GEU.AND P2, PT, R170, -126, PT ;  /* 0xc2fc0000aa00780b */ /* 0x000fe20003f4e000 */
[----:B------:R-:W-:Y:S01]  /*4730*/  FADD R26, R29, R26 ;  /* 0x0000001a1d1a7221 */ /* 0x000fe20000000000 */
[----:B------:R-:W-:Y:S01]  /*4740*/  F2FP.F16.F32.PACK_AB R29, R38, R35 ;  /* 0x00000023261d723e */ /* 0x000fe200000000ff */
[----:B------:R-:W-:Y:S01]  /*4750*/  FADD R49, R44, R47 ;  /* 0x0000002f2c317221 */ /* 0x000fe20000000000 */
[----:B------:R-:W-:Y:S01]  /*4760*/  F2FP.F16.F32.PACK_AB R35, R47, R48 ;  /* 0x000000302f23723e */ /* 0x000fe200000000ff */
[----:B------:R-:W-:Y:S01]  /*4770*/  @!P4 FMUL R36, R36, 0.5 ;  /* 0x3f0000002424c820 */ /* 0x000fe20000400000 */
[----:B------:R1:W4:Y:S01]  /*4780*/  MUFU.EX2 R45, R25 ;  /* 0x00000019002d7308 */ /* 0x0003220000000800 */
[----:B---3--:R-:W-:-:S04]  /*4790*/  @!P5 FMUL R54, R54, R54 ;  /* 0x000000363636d220 */ /* 0x008fc80000400000 */
[----:B------:R-:W-:Y:S02]  /*47a0*/  FADD R53, R39, R54 ;  /* 0x0000003627357221 */ /* 0x000fe40000000000 */
[----:B------:R-:W-:Y:S01]  /*47b0*/  @!P2 FMUL R170, R170, 0.5 ;  /* 0x3f000000aaaaa820 */ /* 0x000fe20000400000 */
[----:B------:R-:W3:Y:S01]  /*47c0*/  MUFU.EX2 R36, R36 ;  /* 0x0000002400247308 */ /* 0x000ee20000000800 */
[----:B-1----:R-:W-:Y:S01]  /*47d0*/  FADD R25, R10, R23 ;  /* 0x000000170a197221 */ /* 0x002fe20000000000 */
[----:B--2---:R-:W-:Y:S01]  /*47e0*/  @!P6 FMUL R51, R51, R51 ;  /* 0x000000333333e220 */ /* 0x004fe20000400000 */
[----:B------:R-:W-:Y:S02]  /*47f0*/  FADD R30, R30, R53 ;  /* 0x000000351e1e7221 */ /* 0x000fe40000000000 */
[----:B------:R-:W-:Y:S01]  /*4800*/  FADD R34, R25, R34 ;  /* 0x0000002219227221 */ /* 0x000fe20000000000 */
[----:B------:R-:W-:Y:S02]  /*4810*/  FADD R25, R33, R46 ;  /* 0x0000002e21197221 */ /* 0x000fe40000000000 */
[----:B------:R1:W2:Y:S01]  /*4820*/  MUFU.EX2 R9, R170 ;  /* 0x000000aa00097308 */ /* 0x0002a20000000800 */
[----:B----4-:R-:W-:Y:S01]  /*4830*/  @!P3 FMUL R45, R45, R45 ;  /* 0x0000002d2d2db220 */ /* 0x010fe20000400000 */
[----:B------:R-:W-:Y:S01]  /*4840*/  FADD R25, R25, R52 ;  /* 0x0000003419197221 */ /* 0x000fe20000000000 */
[----:B------:R-:W-:Y:S01]  /*4850*/  FADD R11, R11, R34 ;  /* 0x000000220b0b7221 */ /* 0x000fe20000000000 */
[----:B------:R-:W-:Y:S01]  /*4860*/  F2FP.F16.F32.PACK_AB R34, R14, R23 ;  /* 0x000000170e22723e */ /* 0x000fe200000000ff */
[----:B------:R-:W-:Y:S01]  /*4870*/  FADD R172, R42, R45 ;  /* 0x0000002d2aac7221 */ /* 0x000fe20000000000 */
[----:B------:R-:W-:Y:S01]  /*4880*/  FADD R25, R25, R30 ;  /* 0x0000001e19197221 */ /* 0x000fe20000000000 */
[----:B------:R-:W-:Y:S01]  /*4890*/  FADD R26, R11, R26 ;  /* 0x0000001a0b1a7221 */ /* 0x000fe20000000000 */
[----:B------:R-:W-:Y:S01]  /*48a0*/  SHF.L.U32 R11, R7, 0x1f, RZ ;  /* 0x0000001f070b7819 */ /* 0x000fe200000006ff */
[----:B-1----:R-:W-:Y:S01]  /*48b0*/  FADD R170, R38, R51 ;  /* 0x0000003326aa7221 */ /* 0x002fe20000000000 */
[----:B------:R-:W-:Y:S01]  /*48c0*/  FADD R172, R49, R172 ;  /* 0x000000ac31ac7221 */ /* 0x000fe20000000000 */
[----:B---3--:R-:W-:Y:S01]  /*48d0*/  @!P4 FMUL R36, R36, R36 ;  /* 0x000000242424c220 */ /* 0x008fe20000400000 */
[----:B------:R-:W-:Y:S01]  /*48e0*/  F2FP.F16.F32.PACK_AB R30, R19, R12 ;  /* 0x0000000c131e723e */ /* 0x000fe200000000ff */
[----:B------:R-:W-:Y:S01]  /*48f0*/  FADD R27, R27, R170 ;  /* 0x000000aa1b1b7221 */ /* 0x000fe20000000000 */
[----:B------:R-:W-:Y:S01]  /*4900*/  F2FP.F16.F32.PACK_AB R38, R20, R41 ;  /* 0x000000291426723e */ /* 0x000fe200000000ff */
[-C--:B------:R-:W-:Y:S01]  /*4910*/  FMUL R154, R154, R36.reuse ;  /* 0x000000249a9a7220 */ /* 0x080fe20000400000 */
[-C--:B------:R-:W-:Y:S01]  /*4920*/  FMUL R155, R155, R36.reuse ;  /* 0x000000249b9b7220 */ /* 0x080fe20000400000 */
[----:B------:R-:W-:Y:S01]  /*4930*/  FADD R172, R27, R172 ;  /* 0x000000ac1bac7221 */ /* 0x000fe20000000000 */
[----:B--2---:R-:W-:Y:S01]  /*4940*/  @!P2 FMUL R9, R9, R9 ;  /* 0x000000090909a220 */ /* 0x004fe20000400000 */
[----:B------:R1:W2:Y:S01]  /*4950*/  SYNCS.PHASECHK.TRANS64.TRYWAIT P2, [UR7+0x31000], R11 ;  /* 0x0310000bff0075a7 */ /* 0x0002a20008040147 */
[-C--:B------:R-:W-:Y:S01]  /*4960*/  FMUL R158, R158, R36.reuse ;  /* 0x000000249e9e7220 */ /* 0x080fe20000400000 */
[----:B------:R-:W-:Y:S01]  /*4970*/  FADD R25, R25, R172 ;  /* 0x000000ac19197221 */ /* 0x000fe20000000000 */
[-C--:B------:R-:W-:Y:S01]  /*4980*/  FMUL R159, R159, R36.reuse ;  /* 0x000000249f9f7220 */ /* 0x080fe20000400000 */
[-C--:B------:R-:W-:Y:S01]  /*4990*/  FMUL R162, R162, R36.reuse ;  /* 0x00000024a2a27220 */ /* 0x080fe20000400000 */
[-C--:B------:R-:W-:Y:S01]  /*49a0*/  FMUL R163, R163, R36.reuse ;  /* 0x00000024a3a37220 */ /* 0x080fe20000400000 */
[----:B------:R-:W-:Y:S01]  /*49b0*/  FFMA R3, R36, R3, R25 ;  /* 0x0000000324037223 */ /* 0x000fe20000000019 */
[-C--:B------:R-:W-:Y:S01]  /*49c0*/  FMUL R166, R166, R36.reuse ;  /* 0x00000024a6a67220 */ /* 0x080fe20000400000 */
        /* <DEDUP_REMOVED lines=48> */
[----:B------:R-:W-:Y:S01]  /*4cd0*/  FMUL R71, R71, R36 ;  /* 0x0000002447477220 */ /* 0x000fe20000400000 */
[----:B------:R-:W-:Y:S01]  /*4ce0*/  FFMA R0, R9, R0, R26 ;  /* 0x0000000009007223 */ /* 0x000fe2000000001a */
[----:B------:R-:W-:Y:S01]  /*4cf0*/  F2FP.F16.F32.PACK_AB R25, R40, R33 ;  /* 0x000000212819723e */ /* 0x000fe200000000ff */
[----:B------:R-:W-:Y:S01]  /*4d00*/  FMUL R152, R152, R9 ;  /* 0x0000000998987220 */ /* 0x000fe20000400000 */
[----:B------:R-:W-:Y:S01]  /*4d10*/  F2FP.F16.F32.PACK_AB R27, R44, R31 ;  /* 0x0000001f2c1b723e */ /* 0x000fe200000000ff */
[----:B------:R-:W-:Y:S01]  /*4d20*/  FMUL R153, R153, R9 ;  /* 0x0000000999997220 */ /* 0x000fe20000400000 */
[----:B------:R-:W-:Y:S01]  /*4d30*/  F2FP.F16.F32.PACK_AB R36, R18, R37 ;  /* 0x000000251224723e */ /* 0x000fe200000000ff */
        /* <DEDUP_REMOVED lines=54> */
[----:B------:R-:W-:-:S02]  /*50a0*/  F2FP.F16.F32.PACK_AB R26, R15, R10 ;  /* 0x0000000a0f1a723e */ /* 0x000fc400000000ff */
[----:B------:R-:W-:Y:S02]  /*50b0*/  F2FP.F16.F32.PACK_AB R31, R42, R39 ;  /* 0x000000272a1f723e */ /* 0x000fe400000000ff */
[----:B------:R-:W-:Y:S02]  /*50c0*/  F2FP.F16.F32.PACK_AB R33, R43, R46 ;  /* 0x0000002e2b21723e */ /* 0x000fe400000000ff */
[----:B------:R-:W-:Y:S01]  /*50d0*/  F2FP.F16.F32.PACK_AB R37, R51, R50 ;  /* 0x000000323325723e */ /* 0x000fe200000000ff */
[----:B-12---:R-:W-:Y:S06]  /*50e0*/  @!P0 BRA `(.L_x_27) ;  /* 0x0000000000048947 */ /* 0x006fec0003800000 */
[----:B------:R-:W-:Y:S01]  /*50f0*/  BPT.TRAP 0x1 ;  /* 0x000000040000795c */ /* 0x000fe20000300000 */
.L_x_27:
[----:B------:R-:W-:Y:S05]  /*5100*/  @P2 BRA `(.L_x_28) ;  /* 0x0000000000082947 */ /* 0x000fea0003800000 */
[----:B------:R-:W1:Y:S02]  /*5110*/  SYNCS.PHASECHK.TRANS64.TRYWAIT P2, [UR7+0x31000], R11 ;  /* 0x0310000bff0075a7 */ /* 0x000e640008040147 */
[----:B-1----:R-:W-:Y:S05]  /*5120*/  @!P2 BRA `(.L_x_29) ;  /* 0x0000005000f0a947 */ /* 0x002fea0003800000 */
.L_x_28:
[----:B------:R-:W-:Y:S01]  /*5130*/  R2UR UR7, R168 ;  /* 0x00000000a80772ca */ /* 0x000fe200000e0000 */
[----:B------:R-:W-:Y:S01]  /*5140*/  WARPGROUP.ARRIVE ;  /* 0x00000000000079c5 */ /* 0x000fe20000000000 */
[----:B------:R-:W-:Y:S01]  /*5150*/  UMOV UR11, 0x80000020 ;  /* 0x80000020000b7882 */ /* 0x000fe20000000000 */
[----:B------:R-:W-:Y:S01]  /*5160*/  UMOV UR15, 0x80000020 ;  /* 0x80000020000f7882 */ /* 0x000fe20000000000 */
[----:B------:R-:W-:Y:S01]  /*5170*/  UMOV UR19, 0x80000020 ;  /* 0x8000002000137882 */ /* 0x000fe20000000000 */
[----:B------:R-:W-:Y:S01]  /*5180*/  UMOV UR23, 0x80000020 ;  /* 0x8000002000177882 */ /* 0x000fe20000000000 */
[----:B------:R-:W-:Y:S01]  /*5190*/  UMOV UR27, 0x80000020 ;  /* 0x80000020001b7882 */ /* 0x000fe20000000000 */
[----:B------:R-:W-:-:S06]  /*51a0*/  F2FP.F16.F32.PACK_AB R39, R45, R54 ;  /* 0x000000362d27723e */ /* 0x000fcc00000000ff */
[----:B------:R-:W-:-:S04]  /*51b0*/  UIMAD UR10, UR6, 0x700, UR7 ;  /* 0x00000700060a78a4 */ /* 0x000fc8000f8e0207 */
[----:B------:R-:W-:Y:S02]  /*51c0*/  UIADD3 UR14, UR10, 0x100, URZ ;  /* 0x000001000a0e7890 */ /* 0x000fe4000fffe03f */
[----:B------:R-:W-:Y:S02]  /*51d0*/  UIADD3 UR18, UR10, 0x200, URZ ;  /* 0x000002000a127890 */ /* 0x000fe4000fffe03f */
[----:B------:R-:W-:Y:S02]  /*51e0*/  UIADD3 UR22, UR10, 0x300, URZ ;  /* 0x000003000a167890 */ /* 0x000fe4000fffe03f */
        /* <DEDUP_REMOVED lines=113> */
[----:B------:R-:W-:Y:S01]  /*5900*/  UIADD3 UR10, UR10, 0x6c0, URZ ;  /* 0x000006c00a0a7890 */ /* 0x000fe2000fffe03f */
        /* <DEDUP_REMOVED lines=18> */
.L_x_30:
[----:B------:R-:W-:Y:S02]  /*5a30*/  R2UR UR10, R16 ;  /* 0x00000000100a72ca */ /* 0x000fe400000e0000 */
[----:B------:R-:W-:-:S13]  /*5a40*/  R2UR UR7, R169 ;  /* 0x00000000a90772ca */ /* 0x000fda00000e0000 */
[----:B------:R-:W-:-:S04]  /*5a50*/  ULEA UR7, UR7, UR10, 0x3 ;  /* 0x0000000a07077291 */ /* 0x000fc8000f8e183f */
[----:B------:R-:W-:-:S04]  /*5a60*/  UIADD3 UR7, UR7, 0x31028, URZ ;  /* 0x0003102807077890 */ /* 0x000fc8000fffe03f */
[----:B------:R-:W-:-:S09]  /*5a70*/  UPRMT UR7, URZ, 0x654, UR7 ;  /* 0x000006543f077896 */ /* 0x000fd20008000007 */
[----:B------:R-:W-:Y:S01]  /*5a80*/  SYNCS.ARRIVE.TRANS64.RED.A1T0 RZ, [UR7], RZ ;  /* 0x000000ffffff79a7 */ /* 0x000fe20008100407 */
[----:B------:R-:W-:Y:S05]  /*5a90*/  @P1 BRA `(.L_x_31) ;  /* 0x0000000000041947 */ /* 0x000fea0003800000 */
[----:B------:R-:W-:Y:S01]  /*5aa0*/  BPT.TRAP 0x1 ;  /* 0x000000040000795c */ /* 0x000fe20000300000 */
.L_x_31:
[----:B------:R-:W-:-:S13]  /*5ab0*/  R2UR UR7, R169 ;  /* 0x00000000a90772ca */ /* 0x000fda00000e0000 */
[----:B------:R-:W-:-:S04]  /*5ac0*/  UIADD3 UR7, UR7, 0x1, URZ ;  /* 0x0000000107077890 */ /* 0x000fc8000fffe03f */
[----:B------:R-:W-:-:S04]  /*5ad0*/  UISETP.NE.AND UP0, UPT, UR7, 0x5, UPT ;  /* 0x000000050700788c */ /* 0x000fc8000bf05270 */
[----:B------:R-:W-:Y:S01]  /*5ae0*/  USEL UR10, UR7, URZ, UP0 ;  /* 0x0000003f070a7287 */ /* 0x000fe20008000000 */
[----:B------:R-:W-:Y:S11]  /*5af0*/  @!P0 BRA `(.L_x_32) ;  /* 0x0000000000048947 */ /* 0x000ff60003800000 */
[----:B------:R-:W-:Y:S01]  /*5b00*/  BPT.TRAP 0x1 ;  /* 0x000000040000795c */ /* 0x000fe20000300000 */
.L_x_32:
[----:B------:R-:W-:-:S13]  /*5b10*/  R2UR UR7, R16 ;  /* 0x00000000100772ca */ /* 0x000fda00000e0000 */
[----:B------:R-:W-:-:S04]  /*5b20*/  ULEA UR7, UR10, UR7, 0x3 ;  /* 0x000000070a077291 */ /* 0x000fc8000f8e183f */
[----:B------:R-:W-:-:S04]  /*5b30*/  UIADD3 UR7, UR7, 0x31028, URZ ;  /* 0x0003102807077890 */ /* 0x000fc8000fffe03f */
[----:B------:R-:W-:-:S09]  /*5b40*/  UPRMT UR7, URZ, 0x654, UR7 ;  /* 0x000006543f077896 */ /* 0x000fd20008000007 */
[----:B------:R-:W-:Y:S01]  /*5b50*/  SYNCS.ARRIVE.TRANS64.RED.A1T0 RZ, [UR7], RZ ;  /* 0x000000ffffff79a7 */ /* 0x000fe20008100407 */
[----:B------:R-:W-:Y:S05]  /*5b60*/  @P1 BRA `(.L_x_33) ;  /* 0x0000000000041947 */ /* 0x000fea0003800000 */
[----:B------:R-:W-:Y:S01]  /*5b70*/  BPT.TRAP 0x1 ;  /* 0x000000040000795c */ /* 0x000fe20000300000 */
.L_x_33:
[----:B------:R-:W-:Y:S01]  /*5b80*/  UIADD3 UR7, UR10, 0x1, URZ ;  /* 0x000000010a077890 */ /* 0x000fe2000fffe03f */
[C---:B------:R-:W-:Y:S01]  /*5b90*/  ISETP.GT.AND P2, PT, R6.reuse, 0x2, PT ;  /* 0x000000020600780c */ /* 0x040fe20003f44270 */
[----:B------:R-:W-:Y:S01]  /*5ba0*/  UIADD3 UR6, UR6, 0x1, URZ ;  /* 0x0000000106067890 */ /* 0x000fe2000fffe03f */
[----:B------:R-:W-:Y:S01]  /*5bb0*/  IADD3 R6, R6, -0x1, RZ ;  /* 0xffffffff06067810 */ /* 0x000fe20007ffe0ff */
[----:B------:R-:W-:Y:S01]  /*5bc0*/  UISETP.NE.AND UP0, UPT, UR7, 0x5, UPT ;  /* 0x000000050700788c */ /* 0x000fe2000bf05270 */
[----:B-1----:R-:W-:Y:S01]  /*5bd0*/  MOV R11, R5 ;  /* 0x00000005000b7202 */ /* 0x002fe20000000f00 */
[----:B------:R-:W-:Y:S01]  /*5be0*/  UISETP.NE.AND UP2, UPT, UR6, 0x5, UPT ;  /* 0x000000050600788c */ /* 0x000fe2000bf45270 */
[----:B------:R-:W-:Y:S01]  /*5bf0*/  MOV R9, R4 ;  /* 0x0000000400097202 */ /* 0x000fe20000000f00 */
[----:B------:R-:W-:Y:S02]  /*5c00*/  USEL UR10, UR7, URZ, UP0 ;  /* 0x0000003f070a7287 */ /* 0x000fe40008000000 */
[----:B------:R-:W-:-:S02]  /*5c10*/  USEL UR7, URZ, 0x1, UP2 ;  /* 0x000000013f077887 */ /* 0x000fc40009000000 */
[----:B------:R-:W-:Y:S02]  /*5c20*/  USEL UR60, UR6, URZ, UP2 ;  /* 0x0000003f063c7287 */ /* 0x000fe40009000000 */
[----:B------:R-:W-:Y:S02]  /*5c30*/  MOV R169, UR10 ;  /* 0x0000000a00a97c02 */ /* 0x000fe40008000f00 */
[----:B------:R-:W-:Y:S01]  /*5c40*/  LOP3.LUT R7, R7, UR7, RZ, 0x3c, !PT ;  /* 0x0000000707077c12 */ /* 0x000fe2000f8e3cff */
[----:B------:R-:W-:Y:S07]  /*5c50*/  @P2 BRA `(.L_x_34) ;  /* 0xffffffd400d42947 */ /* 0x000fee000383ffff */
.L_x_23:
[----:B------:R-:W1:Y:S01]  /*5c60*/  SHFL.BFLY PT, R7, R0, 0x1, 0x1f ;  /* 0x0c201f0000077f89 */ /* 0x000e6200000e0000 */
[----:B------:R-:W-:Y:S01]  /*5c70*/  BSSY B0, `(.L_x_35) ;  /* 0x0000023000007945 */ /* 0x000fe20003800000 */
[----:B------:R-:W-:Y:S02]  /*5c80*/  MOV R9, 0x7f800000 ;  /* 0x7f80000000097802 */ /* 0x000fe40000000f00 */
[----:B------:R-:W2:Y:S01]  /*5c90*/  SHFL.BFLY PT, R6, R3, 0x1, 0x1f ;  /* 0x0c201f0003067f89 */ /* 0x000ea200000e0000 */
[----:B------:R-:W-:Y:S01]  /*5ca0*/  MOV R12, 0x3f800000 ;  /* 0x3f800000000c7802 */ /* 0x000fe20000000f00 */
[----:B-1----:R-:W-:Y:S01]  /*5cb0*/  FADD R7, R7, R0 ;  /* 0x0000000007077221 */ /* 0x002fe20000000000 */
[----:B--2---:R-:W-:-:S04]  /*5cc0*/  FADD R18, R6, R3 ;  /* 0x0000000306127221 */ /* 0x004fc80000000000 */
[----:B------:R-:W1:Y:S01]  /*5cd0*/  SHFL.BFLY PT, R10, R7, 0x2, 0x1f ;  /* 0x0c401f00070a7f89 */ /* 0x000e6200000e0000 */
[----:B------:R-:W-:-:S03]  /*5ce0*/  MOV R6, 0x3f800000 ;  /* 0x3f80000000067802 */ /* 0x000fc60000000f00 */
[----:B------:R-:W2:Y:S01]  /*5cf0*/  SHFL.BFLY PT, R19, R18, 0x2, 0x1f ;  /* 0x0c401f0012137f89 */ /* 0x000ea200000e0000 */
[C---:B-1----:R-:W-:Y:S01]  /*5d00*/  FSETP.NE.AND P0, PT, R7.reuse, -R10, PT ;  /* 0x8000000a0700720b */ /* 0x042fe20003f05000 */
[----:B------:R-:W-:Y:S01]  /*5d10*/  FADD R3, R7, R10 ;  /* 0x0000000a07037221 */ /* 0x000fe20000000000 */
[----:B------:R-:W-:Y:S01]  /*5d20*/  MOV R10, 0x7f800000 ;  /* 0x7f800000000a7802 */ /* 0x000fe20000000f00 */
[----:B--2---:R-:W-:-:S10]  /*5d30*/  FADD R11, R18, R19 ;  /* 0x00000013120b7221 */ /* 0x004fd40000000000 */
[----:B------:R-:W-:Y:S05]  /*5d40*/  @!P0 BRA `(.L_x_36) ;  /* 0x0000000000548947 */ /* 0x000fea0003800000 */
[----:B------:R-:W-:Y:S01]  /*5d50*/  IADD3 R0, R3, 0x1800000, RZ ;  /* 0x0180000003007810 */ /* 0x000fe20007ffe0ff */
[----:B------:R-:W-:Y:S03]  /*5d60*/  BSSY B1, `(.L_x_37) ;  /* 0x000000c000017945 */ /* 0x000fe60003800000 */
[----:B------:R-:W-:-:S04]  /*5d70*/  LOP3.LUT R0, R0, 0x7f800000, RZ, 0xc0, !PT ;  /* 0x7f80000000007812 */ /* 0x000fc800078ec0ff */
[----:B------:R-:W-:-:S13]  /*5d80*/  ISETP.GT.U32.AND P0, PT, R0, 0x1ffffff, PT ;  /* 0x01ffffff0000780c */ /* 0x000fda0003f04070 */
[----:B------:R-:W-:Y:S05]  /*5d90*/  @P0 BRA `(.L_x_38) ;  /* 0x0000000000100947 */ /* 0x000fea0003800000 */
[----:B------:R-:W-:-:S07]  /*5da0*/  MOV R17, 0x5dc0 ;  /* 0x00005dc000117802 */ /* 0x000fce0000000f00 */
[----:B------:R-:W-:Y:S05]  /*5db0*/  CALL.REL.NOINC `($__internal_0_$__cuda_sm20_rcp_rn_f32_slowpath) ;  /* 0x0000004800747944 */ /* 0x000fea0003c00000 */
[----:B------:R-:W-:Y:S01]  /*5dc0*/  MOV R6, R0 ;  /* 0x0000000000067202 */ /* 0x000fe20000000f00 */
[----:B------:R-:W-:Y:S06]  /*5dd0*/  BRA `(.L_x_39) ;  /* 0x0000000000107947 */ /* 0x000fec0003800000 */
.L_x_38:
[----:B------:R-:W1:Y:S02]  /*5de0*/  MUFU.RCP R6, R3 ;  /* 0x0000000300067308 */ /* 0x000e640000001000 */
[----:B-1----:R-:W-:-:S04]  /*5df0*/  FFMA R0, R3, R6, -1 ;  /* 0xbf80000003007423 */ /* 0x002fc80000000006 */
[----:B------:R-:W-:-:S04]  /*5e00*/  FADD.FTZ R7, -R0, -RZ ;  /* 0x800000ff00077221 */ /* 0x000fc80000010100 */
[----:B------:R-:W-:-:S07]  /*5e10*/  FFMA R6, R6, R7, R6 ;  /* 0x0000000706067223 */ /* 0x000fce0000000006 */
.L_x_39:
[----:B------:R-:W-:Y:S05]  /*5e20*/  BSYNC B1 ;  /* 0x0000000000017941 */ /* 0x000fea0003800000 */
.L_x_37:
[----:B------:R-:W-:Y:S01]  /*5e30*/  FSETP.GEU.AND P0, PT, |R3|, 1.175494350822287508e-38, PT ;  /* 0x008000000300780b */ /* 0x000fe20003f0e200 */
[----:B------:R-:W-:-:S12]  /*5e40*/  ULDC UR4, c[0x0][0x600] ;  /* 0x0001800000047ab9 */ /* 0x000fd80000000800 */
[----:B------:R-:W-:-:S04]  /*5e50*/  @!P0 FMUL R3, R3, 16777216 ;  /* 0x4b80000003038820 */ /* 0x000fc80000400000 */
[----:B------:R-:W1:Y:S02]  /*5e60*/  MUFU.LG2 R0, R3 ;  /* 0x0000000300007308 */ /* 0x000e640000000c00 */
[----:B-1----:R-:W-:-:S04]  /*5e70*/  @!P0 FADD R0, R0, -24 ;  /* 0xc1c0000000008421 */ /* 0x002fc80000000000 */
[----:B------:R-:W-:-:S04]  /*5e80*/  FMUL R0, R0, 0.69314718246459960938 ;  /* 0x3f31721800007820 */ /* 0x000fc80000400000 */
[----:B------:R-:W-:-:S07]  /*5e90*/  FFMA R10, R5, UR4, R0 ;  /* 0x00000004050a7c23 */ /* 0x000fce0008000000 */
.L_x_36:
[----:B------:R-:W-:Y:S05]  /*5ea0*/  BSYNC B0 ;  /* 0x0000000000007941 */ /* 0x000fea0003800000 */
.L_x_35:
[----:B------:R-:W-:Y:S01]  /*5eb0*/  FSETP.NE.AND P0, PT, R18, -R19, PT ;  /* 0x800000131200720b */ /* 0x000fe20003f05000 */
[----:B------:R-:W-:Y:S01]  /*5ec0*/  ULDC UR4, c[0x0][0x608] ;  /* 0x0001820000047ab9 */ /* 0x000fe20000000800 */
[----:B------:R-:W-:Y:S01]  /*5ed0*/  BSSY B0, `(.L_x_40) ;  /* 0x0000051000007945 */ /* 0x000fe20003800000 */
[----:B------:R-:W-:-:S04]  /*5ee0*/  FMUL R6, R6, UR4 ;  /* 0x0000000406067c20 */ /* 0x000fc80008400000 */
        /* <DEDUP_REMOVED lines=56> */
[----:B------:R-:W-:Y:S06]  /*6270*/  @!P0 BRA `(.L_x_41) ;  /* 0x0000000000588947 */ /* 0x000fec0003800000 */
[----:B------:R-:W-:Y:S01]  /*6280*/  IADD3 R0, R11, 0x1800000, RZ ;  /* 0x018000000b007810 */ /* 0x000fe20007ffe0ff */
[----:B------:R-:W-:Y:S03]  /*6290*/  BSSY B1, `(.L_x_42) ;  /* 0x000000d000017945 */ /* 0x000fe60003800000 */
[----:B------:R-:W-:-:S04]  /*62a0*/  LOP3.LUT R0, R0, 0x7f800000, RZ, 0xc0, !PT ;  /* 0x7f80000000007812 */ /* 0x000fc800078ec0ff */
[----:B------:R-:W-:-:S13]  /*62b0*/  ISETP.GT.U32.AND P0, PT, R0, 0x1ffffff, PT ;  /* 0x01ffffff0000780c */ /* 0x000fda0003f04070 */
[----:B------:R-:W-:Y:S05]  /*62c0*/  @P0 BRA `(.L_x_43) ;  /* 0x0000000000140947 */ /* 0x000fea0003800000 */
[----:B------:R-:W-:Y:S02]  /*62d0*/  MOV R3, R11 ;  /* 0x0000000b00037202 */ /* 0x000fe40000000f00 */
[----:B------:R-:W-:-:S07]  /*62e0*/  MOV R17, 0x6300 ;  /* 0x0000630000117802 */ /* 0x000fce0000000f00 */
[----:B------:R-:W-:Y:S05]  /*62f0*/  CALL.REL.NOINC `($__internal_0_$__cuda_sm20_rcp_rn_f32_slowpath) ;  /* 0x0000004400247944 */ /* 0x000fea0003c00000 */
[----:B------:R-:W-:Y:S01]  /*6300*/  MOV R12, R0 ;  /* 0x00000000000c7202 */ /* 0x000fe20000000f00 */
[----:B------:R-:W-:Y:S06]  /*6310*/  BRA `(.L_x_44) ;  /* 0x0000000000107947 */ /* 0x000fec0003800000 */
.L_x_43:
[----:B------:R-:W1:Y:S02]  /*6320*/  MUFU.RCP R12, R11 ;  /* 0x0000000b000c7308 */ /* 0x000e640000001000 */
[----:B-1----:R-:W-:-:S04]  /*6330*/  FFMA R0, R11, R12, -1 ;  /* 0xbf8000000b007423 */ /* 0x002fc8000000000c */
[----:B------:R-:W-:-:S04]  /*6340*/  FADD.FTZ R3, -R0, -RZ ;  /* 0x800000ff00037221 */ /* 0x000fc80000010100 */
[----:B------:R-:W-:-:S07]  /*6350*/  FFMA R12, R12, R3, R12 ;  /* 0x000000030c0c7223 */ /* 0x000fce000000000c */
.L_x_44:
[----:B------:R-:W-:Y:S05]  /*6360*/  BSYNC B1 ;  /* 0x0000000000017941 */ /* 0x000fea0003800000 */
.L_x_42:
[----:B------:R-:W-:Y:S01]  /*6370*/  FSETP.GEU.AND P0, PT, |R11|, 1.175494350822287508e-38, PT ;  /* 0x008000000b00780b */ /* 0x000fe20003f0e200 */
[----:B------:R-:W-:-:S12]  /*6380*/  ULDC UR4, c[0x0][0x600] ;  /* 0x0001800000047ab9 */ /* 0x000fd80000000800 */
[----:B------:R-:W-:-:S04]  /*6390*/  @!P0 FMUL R11, R11, 16777216 ;  /* 0x4b8000000b0b8820 */ /* 0x000fc80000400000 */
[----:B------:R-:W1:Y:S02]  /*63a0*/  MUFU.LG2 R0, R11 ;  /* 0x0000000b00007308 */ /* 0x000e640000000c00 */
[----:B-1----:R-:W-:-:S04]  /*63b0*/  @!P0 FADD R0, R0, -24 ;  /* 0xc1c0000000008421 */ /* 0x002fc80000000000 */
[----:B------:R-:W-:-:S04]  /*63c0*/  FMUL R9, R0, 0.69314718246459960938 ;  /* 0x3f31721800097820 */ /* 0x000fc80000400000 */
[----:B------:R-:W-:-:S07]  /*63d0*/  FFMA R9, R4, UR4, R9 ;  /* 0x0000000404097c23 */ /* 0x000fce0008000009 */
.L_x_41:
[----:B------:R-:W-:Y:S05]  /*63e0*/  BSYNC B0 ;  /* 0x0000000000007941 */ /* 0x000fea0003800000 */
.L_x_40:
[----:B------:R-:W-:Y:S01]  /*63f0*/  R2UR UR6, R2 ;  /* 0x00000000020672ca */ /* 0x000fe200000e0000 */
[----:B------:R-:W-:Y:S01]  /*6400*/  ULDC UR4, c[0x0][0x608] ;  /* 0x0001820000047ab9 */ /* 0x000fe20000000800 */
[----:B------:R-:W-:Y:S01]  /*6410*/  R2UR UR7, R16 ;  /* 0x00000000100772ca */ /* 0x000fe200000e0000 */
[----:B------:R-:W-:Y:S01]  /*6420*/  FMUL R12, R12, UR4 ;  /* 0x000000040c0c7c20 */ /* 0x000fe20008400000 */
[----:B------:R-:W1:Y:S01]  /*6430*/  S2R R3, SR_TID.X ;  /* 0x0000000000037919 */ /* 0x000e620000002100 */
[----:B------:R-:W-:Y:S02]  /*6440*/  ULDC.64 UR8, c[0x0][0x208] ;  /* 0x0000820000087ab9 */ /* 0x000fe40000000a00 */
[-C--:B------:R-:W-:Y:S01]  /*6450*/  FMUL R154, R154, R12.reuse ;  /* 0x0000000c9a9a7220 */ /* 0x080fe20000400000 */
[-C--:B------:R-:W-:Y:S01]  /*6460*/  FMUL R32, R155, R12.reuse ;  /* 0x0000000c9b207220 */ /* 0x080fe20000400000 */
[-C--:B------:R-:W-:Y:S01]  /*6470*/  FMUL R158, R158, R12.reuse ;  /* 0x0000000c9e9e7220 */ /* 0x080fe20000400000 */
[-C--:B------:R-:W-:Y:S01]  /*6480*/  FMUL R30, R159, R12.reuse ;  /* 0x0000000c9f1e7220 */ /* 0x080fe20000400000 */
[-C--:B------:R-:W-:Y:S01]  /*6490*/  FMUL R162, R162, R12.reuse ;  /* 0x0000000ca2a27220 */ /* 0x080fe20000400000 */
[-C--:B------:R-:W-:Y:S01]  /*64a0*/  FMUL R28, R163, R12.reuse ;  /* 0x0000000ca31c7220 */ /* 0x080fe20000400000 */
[----:B------:R-:W-:Y:S01]  /*64b0*/  UIADD3 UR5, UR6, -0x1, URZ ;  /* 0xffffffff06057890 */ /* 0x000fe2000fffe03f */
[-C--:B------:R-:W-:Y:S01]  /*64c0*/  FMUL R166, R166, R12.reuse ;  /* 0x0000000ca6a67220 */ /* 0x080fe20000400000 */
[----:B------:R-:W-:Y:S01]  /*64d0*/  ULEA UR4, UR6, UR7, 0x3 ;  /* 0x0000000706047291 */ /* 0x000fe2000f8e183f */
[-C--:B------:R-:W-:Y:S01]  /*64e0*/  FMUL R26, R167, R12.reuse ;  /* 0x0000000ca71a7220 */ /* 0x080fe20000400000 */
[-C--:B------:R-:W-:Y:S01]  /*64f0*/  FMUL R138, R138, R12.reuse ;  /* 0x0000000c8a8a7220 */ /* 0x080fe20000400000 */
[-C--:B------:R-:W-:Y:S01]  /*6500*/  FMUL R24, R139, R12.reuse ;  /* 0x0000000c8b187220 */ /* 0x080fe20000400000 */
[----:B------:R-:W-:Y:S01]  /*6510*/  ISETP.NE.AND P0, PT, RZ, UR5, PT ;  /* 0x00000005ff007c0c */ /* 0x000fe2000bf05270 */
[-C--:B------:R-:W-:Y:S01]  /*6520*/  FMUL R142, R142, R12.reuse ;  /* 0x0000000c8e8e7220 */ /* 0x080fe20000400000 */
[-C--:B------:R-:W-:Y:S01]  /*6530*/  FMUL R22, R143, R12.reuse ;  /* 0x0000000c8f167220 */ /* 0x080fe20000400000 */
[-C--:B------:R-:W-:Y:S01]  /*6540*/  FMUL R146, R146, R12.reuse ;  /* 0x0000000c92927220 */ /* 0x080fe20000400000 */
[----:B------:R-:W-:Y:S01]  /*6550*/  SEL R0, RZ, 0x1, P0 ;  /* 0x00000001ff007807 */ /* 0x000fe20000000000 */
[-C--:B------:R-:W-:Y:S01]  /*6560*/  FMUL R18, R147, R12.reuse ;  /* 0x0000000c93127220 */ /* 0x080fe20000400000 */
[-C--:B------:R-:W-:Y:S01]  /*6570*/  FMUL R150, R150, R12.reuse ;  /* 0x0000000c96967220 */ /* 0x080fe20000400000 */
[-C--:B------:R-:W-:Y:S01]  /*6580*/  FMUL R151, R151, R12.reuse ;  /* 0x0000000c97977220 */ /* 0x080fe20000400000 */
[----:B------:R-:W-:Y:S01]  /*6590*/  SHF.L.U32 R0, R0, 0x1f, RZ ;  /* 0x0000001f00007819 */ /* 0x000fe200000006ff */
[-C--:B------:R-:W-:Y:S01]  /*65a0*/  FMUL R122, R122, R12.reuse ;  /* 0x0000000c7a7a7220 */ /* 0x080fe20000400000 */
[-C--:B------:R-:W-:Y:S01]  /*65b0*/  FMUL R123, R123, R12.reuse ;  /* 0x0000000c7b7b7220 */ /* 0x080fe20000400000 */
[-C--:B------:R-:W-:Y:S01]  /*65c0*/  FMUL R126, R126, R12.reuse ;  /* 0x0000000c7e7e7220 */ /* 0x080fe20000400000 */
[----:B------:R-:W2:Y:S01]  /*65d0*/  SYNCS.PHASECHK.TRANS64.TRYWAIT P0, [UR4+0x31098], R0 ;  /* 0x03109800ff0075a7 */ /* 0x000ea20008000144 */
        /* <DEDUP_REMOVED lines=13> */
[----:B-1----:R-:W-:Y:S01]  /*66b0*/  LOP3.LUT P1, RZ, R3, 0x3, RZ, 0xc0, !PT ;  /* 0x0000000303ff7812 */ /* 0x002fe2000782c0ff */
        /* <DEDUP_REMOVED lines=8> */
[----:B------:R-:W-:Y:S01]  /*6740*/  LOP3.LUT R23, R3, 0x7f, RZ, 0xc0, !PT ;  /* 0x0000007f03177812 */ /* 0x000fe200078ec0ff */
[----:B--2---:R-:W-:Y:S06]  /*6750*/  @!P0 BRA `(.L_x_45) ;  /* 0x0000003c007c8947 */ /* 0x004fec0003800000 */
.L_x_104:
[----:B------:R-:W-:Y:S01]  /*6760*/  R2UR UR4, R8 ;  /* 0x00000000080472ca */ /* 0x000fe200000e0000 */
[----:B------:R-:W-:Y:S01]  /*6770*/  BSSY B0, `(.L_x_46) ;  /* 0x0000019000007945 */ /* 0x000fe20003800000 */
[----:B------:R-:W-:-:S11]  /*6780*/  SHF.R.U32.HI R25, RZ, 0x5, R23 ;  /* 0x00000005ff197819 */ /* 0x000fd60000011617 */
[----:B------:R-:W-:Y:S01]  /*6790*/  USHF.L.U32 UR42, UR4, 0x6, URZ ;  /* 0x00000006042a7899 */ /* 0x000fe2000800063f */
[----:B------:R-:W-:Y:S11]  /*67a0*/  @P1 BRA `(.L_x_47) ;  /* 0x0000000000541947 */ /* 0x000ff60003800000 */
[----:B------:R-:W2:Y:S01]  /*67b0*/  S2UR UR4, SR_CTAID.Y ;  /* 0x00000000000479c3 */ /* 0x000ea20000002600 */
[----:B-1----:R-:W-:Y:S01]  /*67c0*/  SHF.R.U32.HI R0, RZ, 0x2, R3 ;  /* 0x00000002ff007819 */ /* 0x002fe20000011603 */
[----:B------:R-:W-:Y:S01]  /*67d0*/  ULDC.64 UR6, c[0x0][0x688] ;  /* 0x0001a20000067ab9 */ /* 0x000fe20000000a00 */
[----:B------:R-:W-:Y:S02]  /*67e0*/  SHF.L.U32 R3, R25, 0x4, RZ ;  /* 0x0000000419037819 */ /* 0x000fe400000006ff */
[----:B------:R-:W-:-:S03]  /*67f0*/  LOP3.LUT R0, R0, 0x7, RZ, 0xc0, !PT ;  /* 0x0000000700007812 */ /* 0x000fc600078ec0ff */
[----:B------:R-:W1:Y:S01]  /*6800*/  S2UR UR5, SR_CTAID.Z ;  /* 0x00000000000579c3 */ /* 0x000e620000002700 */
[----:B------:R-:W-:-:S04]  /*6810*/  LOP3.LUT R0, R3, 0xfffffff0, R0, 0xe2, !PT ;  /* 0xfffffff003007812 */ /* 0x000fc800078ee200 */
[----:B------:R-:W-:-:S04]  /*6820*/  IADD3 R4, R0, UR42, RZ ;  /* 0x0000002a00047c10 */ /* 0x000fc8000fffe0ff */
[----:B------:R-:W-:Y:S01]  /*6830*/  IADD3 R3, R4, 0x8, RZ ;  /* 0x0000000804037810 */ /* 0x000fe20007ffe0ff */
[----:B--2---:R-:W-:-:S04]  /*6840*/  UIMAD UR4, UR4, UR6, UR42 ;  /* 0x00000006040472a4 */ /* 0x004fc8000f8e022a */
[----:B-1----:R-:W-:-:S03]  /*6850*/  UIMAD UR4, UR5, UR7, UR4 ;  /* 0x00000007050472a4 */ /* 0x002fc6000f8e0204 */
[----:B------:R-:W-:Y:S02]  /*6860*/  ULDC UR5, c[0x0][0x288] ;  /* 0x0000a20000057ab9 */ /* 0x000fe40000000800 */
[----:B------:R-:W-:Y:S02]  /*6870*/  ISETP.GE.U32.AND P0, PT, R4, UR5, PT ;  /* 0x0000000504007c0c */ /* 0x000fe4000bf06070 */
[----:B------:R-:W-:Y:S02]  /*6880*/  IADD3 R0, P2, R0, UR4, RZ ;  /* 0x0000000400007c10 */ /* 0x000fe4000ff5e0ff */
[----:B------:R-:W-:Y:S01]  /*6890*/  ISETP.GE.U32.AND P1, PT, R3, UR5, PT ;  /* 0x0000000503007c0c */ /* 0x000fe2000bf26070 */
[----:B------:R-:W-:Y:S01]  /*68a0*/  ULDC.64 UR4, c[0x0][0x680] ;  /* 0x0001a00000047ab9 */ /* 0x000fe20000000a00 */
[----:B------:R-:W-:Y:S02]  /*68b0*/  IADD3.X R3, RZ, RZ, RZ, P2, !PT ;  /* 0x000000ffff037210 */ /* 0x000fe400017fe4ff */
[----:B------:R-:W-:-:S04]  /*68c0*/  LEA R4, P2, R0, UR4, 0x2 ;  /* 0x0000000400047c11 */ /* 0x000fc8000f8410ff */
[----:B------:R-:W-:-:S05]  /*68d0*/  LEA.HI.X R5, R0, UR5, R3, 0x2, P2 ;  /* 0x0000000500057c11 */ /* 0x000fca00090f1403 */
[----:B------:R2:W-:Y:S04]  /*68e0*/  @!P0 STG.E desc[UR8][R4.64], R10 ;  /* 0x0000000a04008986 */ /* 0x0005e8000c101908 */
[----:B------:R2:W-:Y:S02]  /*68f0*/  @!P1 STG.E desc[UR8][R4.64+0x20], R9 ;  /* 0x0000200904009986 */ /* 0x0005e4000c101908 */
.L_x_47:
[----:B------:R-:W-:Y:S05]  /*6900*/  BSYNC B0 ;  /* 0x0000000000007941 */ /* 0x000fea0003800000 */
.L_x_46:
[----:B------:R-:W-:Y:S01]  /*6910*/  ULDC.64 UR4, c[0x0][0x730] ;  /* 0x0001cc0000047ab9 */ /* 0x000fe20000000a00 */
[-C--:B------:R-:W-:Y:S01]  /*6920*/  FMUL R74, R74, R12.reuse ;  /* 0x0000000c4a4a7220 */ /* 0x080fe20000400000 */
[----:B------:R-:W-:Y:S01]  /*6930*/  ISETP.NE.U32.AND P0, PT, RZ, UR4, PT ;  /* 0x00000004ff007c0c */ /* 0x000fe2000bf05070 */
[-C--:B------:R-:W-:Y:S01]  /*6940*/  FMUL R75, R75, R12.reuse ;  /* 0x0000000c4b4b7220 */ /* 0x080fe20000400000 */
[-C--:B------:R-:W-:Y:S01]  /*6950*/  FMUL R78, R78, R12.reuse ;  /* 0x0000000c4e4e7220 */ /* 0x080fe20000400000 */
[-C--:B------:R-:W-:Y:S01]  /*6960*/  FMUL R79, R79, R12.reuse ;  /* 0x0000000c4f4f7220 */ /* 0x080fe20000400000 */
[----:B------:R-:W-:Y:S01]  /*6970*/  ISETP.NE.AND.EX P0, PT, RZ, UR5, PT, P0 ;  /* 0x00000005ff007c0c */ /* 0x000fe2000bf05300 */
        /* <DEDUP_REMOVED lines=12> */
[----:B------:R-:W-:Y:S06]  /*6a40*/  @P0 BRA `(.L_x_48) ;  /* 0x0000000000200947 */ /* 0x000fec0003800000 */
[----:B------:R-:W-:Y:S02]  /*6a50*/  ULDC.64 UR4, c[0x0][0x728] ;  /* 0x0001ca0000047ab9 */ /* 0x000fe40000000a00 */
[----:B------:R-:W-:-:S04]  /*6a60*/  ISETP.NE.U32.AND P0, PT, RZ, UR4, PT ;  /* 0x00000004ff007c0c */ /* 0x000fc8000bf05070 */
[----:B------:R-:W-:-:S13]  /*6a70*/  ISETP.NE.AND.EX P0, PT, RZ, UR5, PT, P0 ;  /* 0x00000005ff007c0c */ /* 0x000fda000bf05300 */
[----:B------:R-:W-:Y:S05]  /*6a80*/  @!P0 BRA `(.L_x_49) ;  /* 0x00000000000c8947 */ /* 0x000fea0003800000 */
[----:B-12---:R-:W1:Y:S02]  /*6a90*/  LDC.64 R4, c[0x0][0x728] ;  /* 0x0001ca00ff047b82 */ /* 0x006e640000000a00 */
[----:B-1----:R4:W5:Y:S01]  /*6aa0*/  LDG.E R19, desc[UR8][R4.64] ;  /* 0x0000000804137981 */ /* 0x002962000c1e1900 */
[----:B------:R-:W-:Y:S05]  /*6ab0*/  BRA `(.L_x_48) ;  /* 0x0000000000047947 */ /* 0x000fea0003800000 */
.L_x_49:
[----:B------:R-:W3:Y:S02]  /*6ac0*/  LDC R19, c[0x0][0x720] ;  /* 0x0001c800ff137b82 */ /* 0x000ee40000000800 */
.L_x_48:
[----:B-1----:R-:W-:-:S04]  /*6ad0*/  MOV R0, RZ ;  /* 0x000000ff00007202 */ /* 0x002fc80000000f00 */
[----:B------:R-:W-:-:S13]  /*6ae0*/  LOP3.LUT P0, RZ, R0, 0x1bf, RZ, 0xc0, !PT ;  /* 0x000001bf00ff7812 */ /* 0x000fda000780c0ff */
[----:B------:R-:W-:Y:S05]  /*6af0*/  @!P0 BRA `(.L_x_50) ;  /* 0x0000000000408947 */ /* 0x000fea0003800000 */
[----:B------:R-:W-:Y:S01]  /*6b00*/  MOV R14, 0x0 ;  /* 0x00000000000e7802 */ /* 0x000fe20000000f00 */
[----:B------:R-:W-:Y:S01]  /*6b10*/  ULDC.64 UR4, c[0x4][0x70] ;  /* 0x01001c0000047ab9 */ /* 0x000fe20000000a00 */
[----:B------:R-:W-:Y:S01]  /*6b20*/  ULDC.64 UR6, c[0x4][0x8] ;  /* 0x0100020000067ab9 */ /* 0x000fe20000000a00 */
[----:B--2-4-:R-:W-:Y:S02]  /*6b30*/  MOV R4, UR4 ;  /* 0x0000000400047c02 */ /* 0x014fe40008000f00 */
[----:B------:R-:W-:Y:S01]  /*6b40*/  MOV R5, UR5 ;  /* 0x0000000500057c02 */ /* 0x000fe20008000f00 */
[----:B------:R-:W1:Y:S01]  /*6b50*/  LDC.64 R14, c[0x4][R14] ;  /* 0x010000000e0e7b82 */ /* 0x000e620000000a00 */
[----:B------:R-:W-:Y:S01]  /*6b60*/  ULDC.64 UR4, c[0x4][0x78] ;  /* 0x01001e0000047ab9 */ /* 0x000fe20000000a00 */
[----:B------:R-:W-:Y:S02]  /*6b70*/  MOV R10, UR6 ;  /* 0x00000006000a7c02 */ /* 0x000fe40008000f00 */
[----:B------:R-:W-:-:S02]  /*6b80*/  MOV R6, UR4 ;  /* 0x0000000400067c02 */ /* 0x000fc40008000f00 */
[----:B------:R-:W-:Y:S02]  /*6b90*/  MOV R7, UR5 ;  /* 0x0000000500077c02 */ /* 0x000fe40008000f00 */
[----:B------:R-:W-:Y:S02]  /*6ba0*/  MOV R11, UR7 ;  /* 0x00000007000b7c02 */ /* 0x000fe40008000f00 */
[----:B------:R-:W-:Y:S02]  /*6bb0*/  MOV R8, 0x70 ;  /* 0x0000007000087802 */ /* 0x000fe40000000f00 */
[----:B------:R-:W-:Y:S02]  /*6bc0*/  MOV R12, 0x1 ;  /* 0x00000001000c7802 */ /* 0x000fe40000000f00 */
[----:B------:R-:W-:-:S07]  /*6bd0*/  MOV R13, RZ ;  /* 0x000000ff000d7202 */ /* 0x000fce0000000f00 */
[----:B------:R-:W-:-:S07]  /*6be0*/  LEPC R20, `(.L_x_50) ;  /* 0x000000001014794e */ /* 0x000fce0000000000 */
[----:B-1-3-5:R-:W-:Y:S05]  /*6bf0*/  CALL.ABS.NOINC R14 ;  /* 0x000000000e007343 */ /* 0x02afea0003c00000 */
.L_x_50:
[----:B------:R-:W-:Y:S02]  /*6c00*/  R2UR UR4, R2 ;  /* 0x00000000020472ca */ /* 0x000fe400000e0000 */
[----:B------:R-:W-:-:S11]  /*6c10*/  R2UR UR5, R16 ;  /* 0x00000000100572ca */ /* 0x000fd600000e0000 */
[----:B------:R-:W-:Y:S02]  /*6c20*/  UIADD3 UR4, UR4, -0x1, URZ ;  /* 0xffffffff04047890 */ /* 0x000fe4000fffe03f */
[----:B------:R-:W-:-:S04]  /*6c30*/  MOV R17, UR5 ;  /* 0x0000000500117c02 */ /* 0x000fc80008000f00 */
[----:B------:R-:W-:-:S05]  /*6c40*/  MOV R0, UR4 ;  /* 0x0000000400007c02 */ /* 0x000fca0008000f00 */
[----:B------:R-:W-:-:S05]  /*6c50*/  IMAD R17, R0, 0x2200, R17 ;  /* 0x0000220000117824 */ /* 0x000fca00078e0211 */
        /* <DEDUP_REMOVED lines=18> */
.L_x_51:
[----:B--2-4-:R-:W1:Y:S01]  /*6d80*/  S2R R5, SR_TID.X ;  /* 0x0000000000057919 */ /* 0x014e620000002100 */
[----:B------:R-:W-:Y:S01]  /*6d90*/  ULDC.64 UR4, c[0x0][0x730] ;  /* 0x0001cc0000047ab9 */ /* 0x000fe20000000a00 */
[----:B------:R-:W-:Y:S02]  /*6da0*/  IADD3 R23, R23, 0x1f, RZ ;  /* 0x0000001f17177810 */ /* 0x000fe40007ffe0ff */
[----:B------:R-:W-:Y:S02]  /*6db0*/  ISETP.NE.U32.AND P0, PT, RZ, UR4, PT ;  /* 0x00000004ff007c0c */ /* 0x000fe4000bf05070 */
[----:B------:R-:W-:Y:S02]  /*6dc0*/  ISETP.GT.U32.AND P1, PT, R23, 0x3e, PT ;  /* 0x0000003e1700780c */ /* 0x000fe40003f24070 */
[----:B------:R-:W-:-:S13]  /*6dd0*/  ISETP.NE.AND.EX P0, PT, RZ, UR5, PT, P0 ;  /* 0x00000005ff007c0c */ /* 0x000fda000bf05300 */
[----:B---3-5:R-:W2:Y:S01]  /*6de0*/  @P0 LDC R19, c[0x0][0x720] ;  /* 0x0001c800ff130b82 */ /* 0x028ea20000000800 */
[----:B-1----:R-:W-:Y:S02]  /*6df0*/  SHF.L.U32 R0, R5, 0x5, RZ ;  /* 0x0000000505007819 */ /* 0x002fe400000006ff */
[----:B------:R-:W-:Y:S02]  /*6e00*/  SHF.R.U32.HI R4, RZ, 0x1, R5 ;  /* 0x00000001ff047819 */ /* 0x000fe40000011605 */
[C---:B------:R-:W-:Y:S02]  /*6e10*/  LOP3.LUT R3, R0.reuse, 0xc0, RZ, 0xc0, !PT ;  /* 0x000000c000037812 */ /* 0x040fe400078ec0ff */
[----:B------:R-:W-:Y:S02]  /*6e20*/  LOP3.LUT R6, R0, 0x20, RZ, 0xc0, !PT ;  /* 0x0000002000067812 */ /* 0x000fe400078ec0ff */
[----:B------:R-:W-:Y:S02]  /*6e30*/  LOP3.LUT R3, R3, 0x8, R4, 0xf8, !PT ;  /* 0x0000000803037812 */ /* 0x000fe400078ef804 */
[----:B------:R-:W-:-:S02]  /*6e40*/  SHF.L.U32 R4, R5, 0x2, RZ ;  /* 0x0000000205047819 */ /* 0x000fc400000006ff */
[----:B------:R-:W-:Y:S01]  /*6e50*/  LEA R6, R25, R6, 0x9 ;  /* 0x0000000619067211 */ /* 0x000fe200078e48ff */
[-C--:B--2---:R-:W-:Y:S01]  /*6e60*/  FMUL R153, R153, R19.reuse ;  /* 0x0000001399997220 */ /* 0x084fe20000400000 */
[----:B------:R-:W-:Y:S01]  /*6e70*/  LOP3.LUT R3, R3, 0x18, R4, 0x78, !PT ;  /* 0x0000001803037812 */ /* 0x000fe200078e7804 */
[-C--:B------:R-:W-:Y:S01]  /*6e80*/  FMUL R4, R152, R19.reuse ;  /* 0x0000001398047220 */ /* 0x080fe20000400000 */
[----:B------:R-:W-:Y:S01]  /*6e90*/  LOP3.LUT R0, R0, 0x100, RZ, 0xc0, !PT ;  /* 0x0000010000007812 */ /* 0x000fe200078ec0ff */
[-C--:B------:R-:W-:Y:S01]  /*6ea0*/  FMUL R32, R32, R19.reuse ;  /* 0x0000001320207220 */ /* 0x080fe20000400000 */
[----:B------:R-:W-:Y:S01]  /*6eb0*/  LOP3.LUT P0, RZ, R5, 0x4, RZ, 0xc0, !PT ;  /* 0x0000000405ff7812 */ /* 0x000fe2000780c0ff */
[-C--:B------:R-:W-:Y:S01]  /*6ec0*/  FMUL R5, R154, R19.reuse ;  /* 0x000000139a057220 */ /* 0x080fe20000400000 */
[----:B------:R-:W-:Y:S01]  /*6ed0*/  IADD3 R0, R3, R6, R0 ;  /* 0x0000000603007210 */ /* 0x000fe20007ffe000 */
        /* <DEDUP_REMOVED lines=108> */
[----:B------:R-:W-:-:S02]  /*75a0*/  MOV R19, 0x10 ;  /* 0x0000001000137802 */ /* 0x000fc40000000f00 */
[----:B------:R-:W-:Y:S02]  /*75b0*/  LEA R3, R0, R17, 0x1 ;  /* 0x0000001100037211 */ /* 0x000fe400078e08ff */
[----:B------:R-:W-:Y:S02]  /*75c0*/  SEL R0, R19, 0xfffffff0, !P0 ;  /* 0xfffffff013007807 */ /* 0x000fe40004000000 */
[----:B------:R-:W-:Y:S02]  /*75d0*/  F2FP.F16.F32.PACK_AB R4, R153, R4 ;  /* 0x000000049904723e */ /* 0x000fe400000000ff */
[----:B------:R-:W-:Y:S02]  /*75e0*/  F2FP.F16.F32.PACK_AB R5, R32, R5 ;  /* 0x000000052005723e */ /* 0x000fe400000000ff */
[----:B------:R-:W-:Y:S02]  /*75f0*/  F2FP.F16.F32.PACK_AB R6, R157, R6 ;  /* 0x000000069d06723e */ /* 0x000fe400000000ff */
[----:B------:R-:W-:-:S02]  /*7600*/  F2FP.F16.F32.PACK_AB R7, R30, R7 ;  /* 0x000000071e07723e */ /* 0x000fc400000000ff */
[----:B------:R-:W-:Y:S02]  /*7610*/  F2FP.F16.F32.PACK_AB R8, R161, R8 ;  /* 0x00000008a108723e */ /* 0x000fe400000000ff */
[----:B------:R-:W-:Y:S02]  /*7620*/  F2FP.F16.F32.PACK_AB R9, R28, R9 ;  /* 0x000000091c09723e */ /* 0x000fe400000000ff */
[----:B------:R-:W-:Y:S02]  /*7630*/  F2FP.F16.F32.PACK_AB R10, R165, R10 ;  /* 0x0000000aa50a723e */ /* 0x000fe400000000ff */
[----:B------:R-:W-:Y:S02]  /*7640*/  F2FP.F16.F32.PACK_AB R11, R26, R11 ;  /* 0x0000000b1a0b723e */ /* 0x000fe400000000ff */
[----:B------:R-:W-:Y:S01]  /*7650*/  IADD3 R19, R3, 0x1000, RZ ;  /* 0x0000100003137810 */ /* 0x000fe20007ffe0ff */
[----:B------:R-:W-:Y:S06]  /*7660*/  @P1 BRA `(.L_x_52) ;  /* 0x0000000000041947 */ /* 0x000fec0003800000 */
[----:B------:R-:W-:-:S04]  /*7670*/  DEPBAR.LE SB0, 0x1 ;  /* 0x000080400000791a */ /* 0x000fc80000000000 */
.L_x_52:
[----:B------:R-:W-:Y:S05]  /*7680*/  WARPSYNC.ALL ;  /* 0x0000000000007948 */ /* 0x000fea0003800000 */
[----:B------:R-:W-:Y:S01]  /*7690*/  BAR.SYNC.DEFER_BLOCKING 0x1, 0x80 ;  /* 0x0042000000007b1d */ /* 0x000fe20000010000 */
[C---:B------:R-:W-:Y:S02]  /*76a0*/  LEA R19, R0.reuse, R19, 0x1 ;  /* 0x0000001300137211 */ /* 0x040fe400078e08ff */
[----:B------:R-:W-:Y:S02]  /*76b0*/  LEA R0, R0, R3, 0x1 ;  /* 0x0000000300007211 */ /* 0x000fe400078e08ff */
[----:B------:R-:W-:Y:S01]  /*76c0*/  F2FP.F16.F32.PACK_AB R12, R12, R13 ;  /* 0x0000000d0c0c723e */ /* 0x000fe200000000ff */
[----:B------:R-:W-:Y:S01]  /*76d0*/  BSSY B0, `(.L_x_53) ;  /* 0x000001c000007945 */ /* 0x000fe20003800000 */
[----:B------:R-:W-:-:S02]  /*76e0*/  F2FP.F16.F32.PACK_AB R13, R24, R15 ;  /* 0x0000000f180d723e */ /* 0x000fc400000000ff */
[----:B------:R-:W-:Y:S02]  /*76f0*/  F2FP.F16.F32.PACK_AB R14, R14, R21 ;  /* 0x000000150e0e723e */ /* 0x000fe400000000ff */
[----:B------:R-:W-:Y:S02]  /*7700*/  F2FP.F16.F32.PACK_AB R15, R22, R23 ;  /* 0x00000017160f723e */ /* 0x000fe400000000ff */
[----:B------:R-:W-:Y:S02]  /*7710*/  F2FP.F16.F32.PACK_AB R20, R20, R25 ;  /* 0x000000191414723e */ /* 0x000fe400000000ff */
[----:B------:R-:W-:Y:S02]  /*7720*/  F2FP.F16.F32.PACK_AB R21, R18, R27 ;  /* 0x0000001b1215723e */ /* 0x000fe400000000ff */
[----:B------:R-:W-:Y:S02]  /*7730*/  F2FP.F16.F32.PACK_AB R22, R149, R148 ;  /* 0x000000949516723e */ /* 0x000fe400000000ff */
[----:B------:R-:W-:Y:S01]  /*7740*/  F2FP.F16.F32.PACK_AB R23, R151, R150 ;  /* 0x000000969717723e */ /* 0x000fe200000000ff */
[----:B------:R1:W-:Y:S04]  /*7750*/  STSM.16.M88.4 [R3], R4 ;  /* 0x0000000403007844 */ /* 0x0003e80000000200 */
[----:B------:R1:W-:Y:S01]  /*7760*/  STSM.16.M88.4 [R0], R8 ;  /* 0x0000000800007844 */ /* 0x0003e20000000200 */
[----:B------:R-:W-:Y:S01]  /*7770*/  @!PT LDS RZ, [RZ] ;  /* 0x00000000fffff984 */ /* 0x000fe20000000800 */
[----:B------:R-:W-:Y:S01]  /*7780*/  @!PT LDS RZ, [RZ] ;  /* 0x00000000fffff984 */ /* 0x000fe20000000800 */
[----:B------:R-:W-:Y:S01]  /*7790*/  @!PT LDS RZ, [RZ] ;  /* 0x00000000fffff984 */ /* 0x000fe20000000800 */
[----:B------:R-:W-:Y:S01]  /*77a0*/  @!PT LDS RZ, [RZ] ;  /* 0x00000000fffff984 */ /* 0x000fe20000000800 */
[----:B------:R2:W-:Y:S06]  /*77b0*/  MEMBAR.ALL.CTA ;  /* 0x0000000000007992 */ /* 0x0005ec0000008000 */
[----:B--2---:R-:W2:Y:S02]  /*77c0*/  FENCE.VIEW.ASYNC.S ;  /* 0x00000000000073c6 */ /* 0x004ea40000000000 */
[----:B--2---:R-:W-:Y:S06]  /*77d0*/  BAR.SYNC.DEFER_BLOCKING 0x1, 0x80 ;  /* 0x0042000000007b1d */ /* 0x004fec0000010000 */
[----:B------:R-:W-:Y:S05]  /*77e0*/  @P1 BRA `(.L_x_54) ;  /* 0x0000000000281947 */ /* 0x000fea0003800000 */
[----:B------:R-:W-:Y:S01]  /*77f0*/  S2UR UR44, SR_CTAID.Z ;  /* 0x00000000002c79c3 */ /* 0x000fe20000002700 */
[----:B------:R-:W-:Y:S01]  /*7800*/  ULDC.64 UR4, c[0x0][0x198] ;  /* 0x0000660000047ab9 */ /* 0x000fe20000000a00 */
[----:B------:R-:W-:Y:S01]  /*7810*/  R2UR UR40, R17 ;  /* 0x00000000112872ca */ /* 0x000fe200000e0000 */
[----:B------:R-:W-:Y:S01]  /*7820*/  UIADD3 UR4, UP0, UR4, 0x670, URZ ;  /* 0x0000067004047890 */ /* 0x000fe2000ff1e03f */
[----:B------:R-:W-:-:S03]  /*7830*/  UMOV UR41, URZ ;  /* 0x0000003f00297c82 */ /* 0x000fc60008000000 */
[----:B------:R-:W-:Y:S01]  /*7840*/  UIADD3.X UR5, URZ, UR5, URZ, UP0, !UPT ;  /* 0x000000053f057290 */ /* 0x000fe200087fe43f */
[----:B------:R-:W2:Y:S08]  /*7850*/  S2UR UR43, SR_CTAID.Y ;  /* 0x00000000002b79c3 */ /* 0x000eb00000002600 */
[----:B--2---:R2:W-:Y:S01]  /*7860*/  UTMASTG.4D [UR40], [UR4] ;  /* 0x00000028040073b5 */ /* 0x0045e20008018000 */
[----:B------:R0:W-:Y:S01]  /*7870*/  UTMACMDFLUSH ;  /* 0x00000000000079b7 */ /* 0x0001e20000000000 */
[----:B--2---:R-:W-:-:S04]  /*7880*/  DEPBAR.LE SB0, 0x1 ;  /* 0x000080400000791a */ /* 0x004fc80000000000 */
.L_x_54:
[----:B------:R-:W-:Y:S05]  /*7890*/  BSYNC B0 ;  /* 0x0000000000007941 */ /* 0x000fea0003800000 */
.L_x_53:
[----:B------:R-:W-:Y:S01]  /*78a0*/  BAR.SYNC.DEFER_BLOCKING 0x1, 0x80 ;  /* 0x0042000000007b1d */ /* 0x000fe20000010000 */
[----:B-1----:R-:W-:Y:S02]  /*78b0*/  F2FP.F16.F32.PACK_AB R4, R121, R120 ;  /* 0x000000787904723e */ /* 0x002fe400000000ff */
[----:B------:R-:W-:Y:S02]  /*78c0*/  F2FP.F16.F32.PACK_AB R5, R123, R122 ;  /* 0x0000007a7b05723e */ /* 0x000fe400000000ff */
[----:B------:R-:W-:Y:S01]  /*78d0*/  F2FP.F16.F32.PACK_AB R6, R125, R124 ;  /* 0x0000007c7d06723e */ /* 0x000fe200000000ff */
[----:B------:R-:W-:Y:S01]  /*78e0*/  BSSY B0, `(.L_x_55) ;  /* 0x000001c000007945 */ /* 0x000fe20003800000 */
[----:B------:R-:W-:Y:S02]  /*78f0*/  F2FP.F16.F32.PACK_AB R7, R127, R126 ;  /* 0x0000007e7f07723e */ /* 0x000fe400000000ff */
[----:B------:R-:W-:Y:S02]  /*7900*/  F2FP.F16.F32.PACK_AB R8, R129, R128 ;  /* 0x000000808108723e */ /* 0x000fe400000000ff */
[----:B------:R-:W-:-:S02]  /*7910*/  F2FP.F16.F32.PACK_AB R9, R131, R130 ;  /* 0x000000828309723e */ /* 0x000fc400000000ff */
[----:B------:R-:W-:Y:S02]  /*7920*/  F2FP.F16.F32.PACK_AB R10, R133, R132 ;  /* 0x00000084850a723e */ /* 0x000fe400000000ff */
[----:B------:R-:W-:Y:S01]  /*7930*/  F2FP.F16.F32.PACK_AB R11, R135, R134 ;  /* 0x00000086870b723e */ /* 0x000fe200000000ff */
[----:B------:R1:W-:Y:S04]  /*7940*/  STSM.16.M88.4 [R3+0x1000], R12 ;  /* 0x0010000c03007844 */ /* 0x0003e80000000200 */
[----:B------:R1:W-:Y:S01]  /*7950*/  STSM.16.M88.4 [R0+0x1000], R20 ;  /* 0x0010001400007844 */ /* 0x0003e20000000200 */
        /* <DEDUP_REMOVED lines=9> */
[----:B------:R-:W-:Y:S01]  /*79f0*/  R2UR UR8, R17 ;  /* 0x00000000110872ca */ /* 0x000fe200000e0000 */
[----:B------:R-:W-:Y:S01]  /*7a00*/  ULDC.64 UR4, c[0x0][0x198] ;  /* 0x0000660000047ab9 */ /* 0x000fe20000000a00 */
[----:B------:R-:W-:Y:S01]  /*7a10*/  UMOV UR9, 0x20 ;  /* 0x0000002000097882 */ /* 0x000fe20000000000 */
[----:B------:R-:W-:Y:S01]  /*7a20*/  UIADD3 UR4, UP0, UR4, 0x670, URZ ;  /* 0x0000067004047890 */ /* 0x000fe2000ff1e03f */
[----:B------:R-:W-:-:S03]  /*7a30*/  UMOV UR10, UR42 ;  /* 0x0000002a000a7c82 */ /* 0x000fc60008000000 */
[----:B------:R-:W2:Y:S01]  /*7a40*/  S2UR UR11, SR_CTAID.Y ;  /* 0x00000000000b79c3 */ /* 0x000ea20000002600 */
[----:B------:R-:W-:-:S05]  /*7a50*/  UIADD3.X UR5, URZ, UR5, URZ, UP0, !UPT ;  /* 0x000000053f057290 */ /* 0x000fca00087fe43f */
[----:B------:R-:W-:-:S09]  /*7a60*/  UIADD3 UR8, UR8, 0x1000, URZ ;  /* 0x0000100008087890 */ /* 0x000fd2000fffe03f */
[----:B--2---:R2:W-:Y:S01]  /*7a70*/  UTMASTG.4D [UR8], [UR4] ;  /* 0x00000008040073b5 */ /* 0x0045e20008018000 */
[----:B------:R0:W-:Y:S01]  /*7a80*/  UTMACMDFLUSH ;  /* 0x00000000000079b7 */ /* 0x0001e20000000000 */
[----:B--2---:R-:W-:-:S04]  /*7a90*/  DEPBAR.LE SB0, 0x1 ;  /* 0x000080400000791a */ /* 0x004fc80000000000 */
.L_x_56:
[----:B------:R-:W-:Y:S05]  /*7aa0*/  BSYNC B0 ;  /* 0x0000000000007941 */ /* 0x000fea0003800000 */
.L_x_55:
        /* <DEDUP_REMOVED lines=24> */
[----:B------:R-:W-:Y:S01]  /*7c30*/  UMOV UR9, 0x40 ;  /* 0x0000004000097882 */ /* 0x000fe20000000000 */
[----:B------:R-:W-:Y:S02]  /*7c40*/  UMOV UR10, UR42 ;  /* 0x0000002a000a7c82 */ /* 0x000fe40008000000 */
[----:B------:R-:W-:Y:S01]  /*7c50*/  UIADD3.X UR5, URZ, UR5, URZ, UP0, !UPT ;  /* 0x000000053f057290 */ /* 0x000fe200087fe43f */
[----:B------:R-:W2:Y:S08]  /*7c60*/  S2UR UR11, SR_CTAID.Y ;  /* 0x00000000000b79c3 */ /* 0x000eb00000002600 */
[----:B--2---:R2:W-:Y:S01]  /*7c70*/  UTMASTG.4D [UR8], [UR4] ;  /* 0x00000008040073b5 */ /* 0x0045e20008018000 */
[----:B------:R0:W-:Y:S01]  /*7c80*/  UTMACMDFLUSH ;  /* 0x00000000000079b7 */ /* 0x0001e20000000000 */
[----:B--2---:R-:W-:-:S04]  /*7c90*/  DEPBAR.LE SB0, 0x1 ;  /* 0x000080400000791a */ /* 0x004fc80000000000 */
.L_x_58:
[----:B------:R-:W-:Y:S05]  /*7ca0*/  BSYNC B0 ;  /* 0x0000000000007941 */ /* 0x000fea0003800000 */
.L_x_57:
[----:B------:R-:W-:Y:S01]  /*7cb0*/  BAR.SYNC.DEFER_BLOCKING 0x1, 0x80 ;  /* 0x0042000000007b1d */ /* 0x000fe20000010000 */
[----:B------:R-:W-:Y:S02]  /*7cc0*/  F2FP.F16.F32.PACK_AB R88, R89, R88 ;  /* 0x000000585958723e */ /* 0x000fe400000000ff */
        /* <DEDUP_REMOVED lines=9> */
[----:B------:R2:W-:Y:S01]  /*7d60*/  STSM.16.M88.4 [R19], R20 ;  /* 0x0000001413007844 */ /* 0x0005e20000000200 */
[----:B------:R-:W-:Y:S01]  /*7d70*/  @!PT LDS RZ, [RZ] ;  /* 0x00000000fffff984 */ /* 0x000fe20000000800 */
[----:B------:R-:W-:Y:S01]  /*7d80*/  @!PT LDS RZ, [RZ] ;  /* 0x00000000fffff984 */ /* 0x000fe20000000800 */
[----:B------:R-:W-:Y:S01]  /*7d90*/  @!PT LDS RZ, [RZ] ;  /* 0x00000000fffff984 */ /* 0x000fe20000000800 */
[----:B------:R-:W-:Y:S01]  /*7da0*/  @!PT LDS RZ, [RZ] ;  /* 0x00000000fffff984 */ /* 0x000fe20000000800 */
[----:B------:R3:W-:Y:S06]  /*7db0*/  MEMBAR.ALL.CTA ;  /* 0x0000000000007992 */ /* 0x0007ec0000008000 */
[----:B---3--:R-:W3:Y:S02]  /*7dc0*/  FENCE.VIEW.ASYNC.S ;  /* 0x00000000000073c6 */ /* 0x008ee40000000000 */
[----:B---3--:R-:W-:Y:S06]  /*7dd0*/  BAR.SYNC.DEFER_BLOCKING 0x1, 0x80 ;  /* 0x0042000000007b1d */ /* 0x008fec0000010000 */
[----:B------:R-:W-:Y:S05]  /*7de0*/  @P1 BRA `(.L_x_60) ;  /* 0x0000000000301947 */ /* 0x000fea0003800000 */
[----:B------:R-:W-:Y:S01]  /*7df0*/  S2UR UR12, SR_CTAID.Z ;  /* 0x00000000000c79c3 */ /* 0x000fe20000002700 */
[----:B------:R-:W-:Y:S01]  /*7e00*/  R2UR UR8, R17 ;  /* 0x00000000110872ca */ /* 0x000fe200000e0000 */
[----:B------:R-:W-:Y:S01]  /*7e10*/  ULDC.64 UR4, c[0x0][0x198] ;  /* 0x0000660000047ab9 */ /* 0x000fe20000000a00 */
[----:B------:R-:W-:Y:S01]  /*7e20*/  UMOV UR9, 0x60 ;  /* 0x0000006000097882 */ /* 0x000fe20000000000 */
[----:B------:R-:W-:Y:S01]  /*7e30*/  UIADD3 UR4, UP0, UR4, 0x670, URZ ;  /* 0x0000067004047890 */ /* 0x000fe2000ff1e03f */
[----:B------:R-:W-:-:S03]  /*7e40*/  UMOV UR10, UR42 ;  /* 0x0000002a000a7c82 */ /* 0x000fc60008000000 */
[----:B------:R-:W3:Y:S01]  /*7e50*/  S2UR UR11, SR_CTAID.Y ;  /* 0x00000000000b79c3 */ /* 0x000ee20000002600 */
[----:B------:R-:W-:-:S05]  /*7e60*/  UIADD3.X UR5, URZ, UR5, URZ, UP0, !UPT ;  /* 0x000000053f057290 */ /* 0x000fca00087fe43f */
[----:B------:R-:W-:-:S09]  /*7e70*/  UIADD3 UR8, UR8, 0x1000, URZ ;  /* 0x0000100008087890 */ /* 0x000fd2000fffe03f */
[----:B---3--:R3:W-:Y:S01]  /*7e80*/  UTMASTG.4D [UR8], [UR4] ;  /* 0x00000008040073b5 */ /* 0x0087e20008018000 */
[----:B------:R0:W-:Y:S01]  /*7e90*/  UTMACMDFLUSH ;  /* 0x00000000000079b7 */ /* 0x0001e20000000000 */
[----:B---3--:R-:W-:-:S04]  /*7ea0*/  DEPBAR.LE SB0, 0x1 ;  /* 0x000080400000791a */ /* 0x008fc80000000000 */
.L_x_60:
[----:B------:R-:W-:Y:S05]  /*7eb0*/  BSYNC B0 ;  /* 0x0000000000007941 */ /* 0x000fea0003800000 */
.L_x_59:
        /* <DEDUP_REMOVED lines=17> */
[----:B----4-:R-:W4:Y:S02]  /*7fd0*/  FENCE.VIEW.ASYNC.S ;  /* 0x00000000000073c6 */ /* 0x010f240000000000 */
[----:B----4-:R-:W-:Y:S06]  /*7fe0*/  BAR.SYNC.DEFER_BLOCKING 0x1, 0x80 ;  /* 0x0042000000007b1d */ /* 0x010fec0000010000 */
        /* <DEDUP_REMOVED lines=8> */
[----:B------:R-:W4:Y:S08]  /*8070*/  S2UR UR11, SR_CTAID.Y ;  /* 0x00000000000b79c3 */ /* 0x000f300000002600 */
[----:B----4-:R4:W-:Y:S01]  /*8080*/  UTMASTG.4D [UR8], [UR4] ;  /* 0x00000008040073b5 */ /* 0x0109e20008018000 */
[----:B------:R0:W-:Y:S01]  /*8090*/  UTMACMDFLUSH ;  /* 0x00000000000079b7 */ /* 0x0001e20000000000 */
[----:B----4-:R-:W-:-:S04]  /*80a0*/  DEPBAR.LE SB0, 0x1 ;  /* 0x000080400000791a */ /* 0x010fc80000000000 */
.L_x_62:
[----:B------:R-:W-:Y:S05]  /*80b0*/  BSYNC B0 ;  /* 0x0000000000007941 */ /* 0x000fea0003800000 */
.L_x_61:
        /* <DEDUP_REMOVED lines=17> */
[----:B-----5:R-:W5:Y:S02]  /*81d0*/  FENCE.VIEW.ASYNC.S ;  /* 0x00000000000073c6 */ /* 0x020f640000000000 */
[----:B-----5:R-:W-:Y:S06]  /*81e0*/  BAR.SYNC.DEFER_BLOCKING 0x1, 0x80 ;  /* 0x0042000000007b1d */ /* 0x020fec0000010000 */
[----:B------:R-:W-:Y:S05]  /*81f0*/  @P1 BRA `(.L_x_64) ;  /* 0x0000000000301947 */ /* 0x000fea0003800000 */
[----:B------:R-:W-:Y:S01]  /*8200*/  S2UR UR12, SR_CTAID.Z ;  /* 0x00000000000c79c3 */ /* 0x000fe20000002700 */
[----:B------:R-:W-:Y:S01]  /*8210*/  R2UR UR8, R17 ;  /* 0x00000000110872ca */ /* 0x000fe200000e0000 */
[----:B------:R-:W-:Y:S01]  /*8220*/  ULDC.64 UR4, c[0x0][0x198] ;  /* 0x0000660000047ab9 */ /* 0x000fe20000000a00 */
[----:B------:R-:W-:Y:S01]  /*8230*/  UMOV UR9, 0xa0 ;  /* 0x000000a000097882 */ /* 0x000fe20000000000 */
[----:B------:R-:W-:Y:S01]  /*8240*/  UIADD3 UR4, UP0, UR4, 0x670, URZ ;  /* 0x0000067004047890 */ /* 0x000fe2000ff1e03f */
[----:B------:R-:W-:-:S03]  /*8250*/  UMOV UR10, UR42 ;  /* 0x0000002a000a7c82 */ /* 0x000fc60008000000 */
[----:B------:R-:W5:Y:S01]  /*8260*/  S2UR UR11, SR_CTAID.Y ;  /* 0x00000000000b79c3 */ /* 0x000f620000002600 */
[----:B------:R-:W-:-:S05]  /*8270*/  UIADD3.X UR5, URZ, UR5, URZ, UP0, !UPT ;  /* 0x000000053f057290 */ /* 0x000fca00087fe43f */
[----:B------:R-:W-:-:S09]  /*8280*/  UIADD3 UR8, UR8, 0x1000, URZ ;  /* 0x0000100008087890 */ /* 0x000fd2000fffe03f */
[----:B-----5:R1:W-:Y:S01]  /*8290*/  UTMASTG.4D [UR8], [UR4] ;  /* 0x00000008040073b5 */ /* 0x0203e20008018000 */
[----:B------:R0:W-:Y:S01]  /*82a0*/  UTMACMDFLUSH ;  /* 0x00000000000079b7 */ /* 0x0001e20000000000 */
[----:B-1----:R-:W-:-:S04]  /*82b0*/  DEPBAR.LE SB0, 0x1 ;  /* 0x000080400000791a */ /* 0x002fc80000000000 */
.L_x_64:
[----:B------:R-:W-:Y:S05]  /*82c0*/  BSYNC B0 ;  /* 0x0000000000007941 */ /* 0x000fea0003800000 */
.L_x_63:
[----:B------:R-:W-:Y:S06]  /*82d0*/  BAR.SYNC.DEFER_BLOCKING 0x1, 0x80 ;  /* 0x0042000000007b1d */ /* 0x000fec0000010000 */
[----:B------:R-:W-:Y:S01]  /*82e0*/  BSSY B0, `(.L_x_65) ;  /* 0x0000015000007945 */ /* 0x000fe20003800000 */
[----:B------:R1:W-:Y:S04]  /*82f0*/  STSM.16.M88.4 [R3], R56 ;  /* 0x0000003803007844 */ /* 0x0003e80000000200 */
        /* <DEDUP_REMOVED lines=16> */
[----:B------:R-:W5:Y:S08]  /*8400*/  S2UR UR11, SR_CTAID.Y ;  /* 0x00000000000b79c3 */ /* 0x000f700000002600 */
[----:B-----5:R1:W-:Y:S02]  /*8410*/  UTMASTG.4D [UR8], [UR4] ;  /* 0x00000008040073b5 */ /* 0x0203e40008018000 */
[----:B-1----:R0:W-:Y:S02]  /*8420*/  UTMACMDFLUSH ;  /* 0x00000000000079b7 */ /* 0x0021e40000000000 */
.L_x_66:
[----:B------:R-:W-:Y:S05]  /*8430*/  BSYNC B0 ;  /* 0x0000000000007941 */ /* 0x000fea0003800000 */
.L_x_65:
[----:B------:R-:W-:Y:S01]  /*8440*/  R2UR UR4, R2 ;  /* 0x00000000020472ca */ /* 0x000fe200000e0000 */
[----:B------:R-:W-:-:S04]  /*8450*/  DEPBAR.LE SB0, 0x0 ;  /* 0x000080000000791a */ /* 0x000fc80000000000 */
[----:B------:R-:W-:-:S08]  /*8460*/  R2UR UR5, R16 ;  /* 0x00000000100572ca */ /* 0x000fd000000e0000 */
[----:B------:R-:W-:-:S04]  /*8470*/  UIADD3 UR4, UR4, -0x1, URZ ;  /* 0xffffffff04047890 */ /* 0x000fc8000fffe03f */
[----:B------:R-:W-:-:S04]  /*8480*/  USHF.L.U32 UR4, UR4, 0x3, URZ ;  /* 0x0000000304047899 */ /* 0x000fc8000800063f */
[----:B------:R-:W-:-:S04]  /*8490*/  ULOP3.LUT UR4, UR4, 0x8, URZ, 0xe2, !UPT ;  /* 0x0000000804047892 */ /* 0x000fc8000f8ee23f */
[----:B------:R-:W-:-:S06]  /*84a0*/  ULOP3.LUT UR4, UR4, 0x18, URZ, 0x3c, !UPT ;  /* 0x0000001804047892 */ /* 0x000fcc000f8e3c3f */
[----:B-1-3--:R-:W-:-:S04]  /*84b0*/  MOV R0, UR4 ;  /* 0x0000000400007c02 */ /* 0x00afc80008000f00 */
[----:B------:R-:W-:Y:S01]  /*84c0*/  SYNCS.ARRIVE.TRANS64.A1T0 RZ, [R0+UR5+0x31090], RZ ;  /* 0x031090ff00ff79a7 */ /* 0x000fe20008100005 */
[----:B------:R-:W-:Y:S05]  /*84d0*/  EXIT ;  /* 0x000000000000794d */ /* 0x000fea0003800000 */
.L_x_6:
[----:B------:R-:W-:-:S08]  /*84e0*/  UISETP.NE.AND UP0, UPT, UR6, 0x1, UPT ;  /* 0x000000010600788c */ /* 0x000fd0000bf05270 */
[----:B------:R-:W1:-:S00]  /*84f0*/  USETMAXREG.DEALLOC.CTAPOOL 0x18 ;  /* 0x00000018000079c8 */ /* 0x000e4000080e0500 */
[----:B------:R-:W-:-:S13]  /*8500*/  PLOP3.LUT P0, PT, PT, PT, UP0, 0x80, 0x0 ;  /* 0x000000000000781c */ /* 0x000fda0003f0f008 */
[----:B------:R-:W-:Y:S05]  /*8510*/  @P0 EXIT ;  /* 0x000000000000094d */ /* 0x000fea0003800000 */
[----:B------:R-:W2:Y:S01]  /*8520*/  S2UR UR11, SR_CTAID.X ;  /* 0x00000000000b79c3 */ /* 0x000ea20000002500 */
[----:B------:R-:W-:Y:S01]  /*8530*/  ELECT P3, URZ, PT ;  /* 0x00000000003f782f */ /* 0x000fe20003860000 */
[----:B------:R-:W-:Y:S01]  /*8540*/  BSSY B0, `(.L_x_67) ;  /* 0x0000049000007945 */ /* 0x000fe20003800000 */
[----:B-1----:R-:W-:Y:S02]  /*8550*/  MOV R0, RZ ;  /* 0x000000ff00007202 */ /* 0x002fe40000000f00 */
[----:B------:R-:W-:Y:S02]  /*8560*/  MOV R7, RZ ;  /* 0x000000ff00077202 */ /* 0x000fe40000000f00 */
[----:B------:R-:W-:Y:S01]  /*8570*/  MOV R3, RZ ;  /* 0x000000ff00037202 */ /* 0x000fe20000000f00 */
[----:B------:R-:W1:Y:S08]  /*8580*/  S2UR UR60, SR_CTAID.Y ;  /* 0x00000000003c79c3 */ /* 0x000e700000002600 */
[----:B------:R-:W3:Y:S01]  /*8590*/  S2UR UR61, SR_CTAID.Z ;  /* 0x00000000003d79c3 */ /* 0x000ee20000002700 */
[----:B--2---:R-:W-:Y:S01]  /*85a0*/  USHF.L.U32 UR11, UR11, 0x7, URZ ;  /* 0x000000070b0b7899 */ /* 0x004fe2000800063f */
[----:B------:R-:W-:Y:S11]  /*85b0*/  @!P3 BRA `(.L_x_68) ;  /* 0x000000040004b947 */ /* 0x000ff60003800000 */
[----:B------:R-:W2:Y:S01]  /*85c0*/  S2R R3, SR_CgaCtaId ;  /* 0x0000000000037919 */ /* 0x000ea20000008800 */
[----:B------:R-:W-:Y:S02]  /*85d0*/  MOV R2, 0x400 ;  /* 0x0000040000027802 */ /* 0x000fe40000000f00 */
[----:B------:R-:W-:Y:S02]  /*85e0*/  MOV R4, 0x1 ;  /* 0x0000000100047802 */ /* 0x000fe40000000f00 */
[----:B--2---:R-:W-:Y:S02]  /*85f0*/  LEA R3, R3, R2, 0x18 ;  /* 0x0000000203037211 */ /* 0x004fe400078ec0ff */
[----:B------:R-:W-:-:S04]  /*8600*/  SHF.L.U32 R2, R4, 0x1f, RZ ;  /* 0x0000001f04027819 */ /* 0x000fc800000006ff */
[----:B------:R-:W2:Y:S02]  /*8610*/  SYNCS.PHASECHK.TRANS64.TRYWAIT P0, [R3+URZ+0x31060], R2 ;  /* 0x03106002030075a7 */ /* 0x000ea4000800017f */
[----:B--2---:R-:W-:Y:S05]  /*8620*/  @!P0 BRA `(.L_x_69) ;  /* 0x0000001c00e08947 */ /* 0x004fea0003800000 */
.L_x_105:
[----:B------:R-:W-:Y:S01]  /*8630*/  ULOP3.LUT UR4, UR7, 0x2, URZ, 0xfc, !UPT ;  /* 0x0000000207047892 */ /* 0x000fe2000f8efc3f */
[----:B--2---:R-:W-:-:S03]  /*8640*/  @P2 MOV R2, 0x7000 ;  /* 0x0000700000022802 */ /* 0x004fc60000000f00 */
[----:B------:R-:W-:Y:S01]  /*8650*/  UPRMT UR4, UR4, 0x9910, URZ ;  /* 0x0000991004047896 */ /* 0x000fe2000800003f */
[----:B------:R2:W-:Y:S03]  /*8660*/  @P2 SYNCS.ARRIVE.TRANS64 RZ, [R3+URZ+0x31050], R2 ;  /* 0x0310500203ff29a7 */ /* 0x0005e6000800003f */
[----:B------:R-:W-:-:S06]  /*8670*/  UISETP.NE.AND UP0, UPT, UR4, 0x2, UPT ;  /* 0x000000020400788c */ /* 0x000fcc000bf05270 */
[----:B------:R-:W-:-:S13]  /*8680*/  PLOP3.LUT P0, PT, PT, PT, UP0, 0x80, 0x0 ;  /* 0x000000000000781c */ /* 0x000fda0003f0f008 */
[----:B--2---:R-:W-:Y:S05]  /*8690*/  @P0 BRA `(.L_x_70) ;  /* 0x0000000000040947 */ /* 0x004fea0003800000 */
[----:B-1-3--:R-:W-:Y:S01]  /*86a0*/  BPT.TRAP 0x1 ;  /* 0x000000040000795c */ /* 0x00afe20000300000 */
.L_x_70:
[----:B------:R-:W-:-:S04]  /*86b0*/  LOP3.LUT P0, RZ, R6, 0x1f, RZ, 0xc0, !PT ;  /* 0x0000001f06ff7812 */ /* 0x000fc8000780c0ff */
[----:B------:R-:W-:-:S13]  /*86c0*/  PLOP3.LUT P0, PT, P0, P2, PT, 0x2a, 0x0 ;  /* 0x000000000000781c */ /* 0x000fda0000704572 */
[----:B------:R-:W-:Y:S05]  /*86d0*/  @P0 BRA `(.L_x_71) ;  /* 0x0000000000040947 */ /* 0x000fea0003800000 */
[----:B-1-3--:R-:W-:Y:S01]  /*86e0*/  BPT.TRAP 0x1 ;  /* 0x000000040000795c */ /* 0x00afe20000300000 */
.L_x_71:
[----:B------:R-:W-:Y:S01]  /*86f0*/  R2UR UR8, R3 ;  /* 0x00000000030872ca */ /* 0x000fe200000e0000 */
[----:B------:R-:W-:Y:S01]  /*8700*/  ULDC.64 UR4, c[0x0][0x198] ;  /* 0x0000660000047ab9 */ /* 0x000fe20000000a00 */
[----:B------:R-:W-:Y:S01]  /*8710*/  UMOV UR14, 0x0 ;  /* 0x00000000000e7882 */ /* 0x000fe20000000000 */
[----:B------:R-:W-:Y:S01]  /*8720*/  UIADD3 UR4, UP0, UR4, 0xf0, URZ ;  /* 0x000000f004047890 */ /* 0x000fe2000ff1e03f */
[----:B------:R-:W-:Y:S01]  /*8730*/  MOV R7, 0x40 ;  /* 0x0000004000077802 */ /* 0x000fe20000000f00 */
[----:B------:R-:W-:Y:S01]  /*8740*/  UMOV UR15, 0x10000000 ;  /* 0x10000000000f7882 */ /* 0x000fe20000000000 */
[----:B------:R-:W-:Y:S01]  /*8750*/  UMOV UR10, URZ ;  /* 0x0000003f000a7c82 */ /* 0x000fe20008000000 */
[----:B------:R-:W-:Y:S01]  /*8760*/  UIADD3.X UR5, URZ, UR5, URZ, UP0, !UPT ;  /* 0x000000053f057290 */ /* 0x000fe200087fe43f */
[----:B------:R-:W-:Y:S01]  /*8770*/  MOV R3, 0x1 ;  /* 0x0000000100037802 */ /* 0x000fe20000000f00 */
[----:B-1----:R-:W-:Y:S01]  /*8780*/  UMOV UR12, UR60 ;  /* 0x0000003c000c7c82 */ /* 0x002fe20008000000 */
[----:B---3--:R-:W-:Y:S01]  /*8790*/  UMOV UR13, UR61 ;  /* 0x0000003d000d7c82 */ /* 0x008fe20008000000 */
[----:B------:R-:W-:Y:S01]  /*87a0*/  UMOV UR18, 0x20 ;  /* 0x0000002000127882 */ /* 0x000fe20000000000 */
[----:B------:R-:W-:Y:S01]  /*87b0*/  UMOV UR19, UR11 ;  /* 0x0000000b00137c82 */ /* 0x000fe20008000000 */
[----:B------:R-:W-:-:S02]  /*87c0*/  UIADD3 UR9, UR8, 0x31050, URZ ;  /* 0x0003105008097890 */ /* 0x000fc4000fffe03f */
[----:B------:R-:W-:Y:S01]  /*87d0*/  UIADD3 UR16, UR8, 0x1000, URZ ;  /* 0x0000100008107890 */ /* 0x000fe2000fffe03f */
[----:B------:R-:W-:Y:S01]  /*87e0*/  UMOV UR20, UR60 ;  /* 0x0000003c00147c82 */ /* 0x000fe20008000000 */
[----:B------:R-:W-:Y:S01]  /*87f0*/  UMOV UR21, UR61 ;  /* 0x0000003d00157c82 */ /* 0x000fe20008000000 */
[----:B------:R-:W-:Y:S02]  /*8800*/  UIADD3 UR56, UR8, 0x2000, URZ ;  /* 0x0000200008387890 */ /* 0x000fe4000fffe03f */
[----:B------:R-:W-:Y:S02]  /*8810*/  UMOV UR17, UR9 ;  /* 0x0000000900117c82 */ /* 0x000fe40008000000 */
[----:B------:R1:W-:Y:S01]  /*8820*/  UTMALDG.4D [UR8], [UR4], desc[UR14] ;  /* 0x00000e08040075b4 */ /* 0x0003e20008019000 */
[----:B------:R-:W-:Y:S02]  /*8830*/  UIADD3 UR32, UR8, 0x3000, URZ ;  /* 0x0000300008207890 */ /* 0x000fe4000fffe03f */
[----:B------:R-:W-:Y:S01]  /*8840*/  UIADD3 UR24, UR8, 0x4000, URZ ;  /* 0x0000400008187890 */ /* 0x000fe2000fffe03f */
[----:B------:R-:W-:Y:S01]  /*8850*/  UMOV UR58, 0x40 ;  /* 0x00000040003a7882 */ /* 0x000fe20000000000 */
[----:B------:R-:W-:Y:S01]  /*8860*/  UMOV UR59, UR11 ;  /* 0x0000000b003b7c82 */ /* 0x000fe20008000000 */
[----:B------:R-:W-:Y:S01]  /*8870*/  UMOV UR57, UR9 ;  /* 0x0000000900397c82 */ /* 0x000fe20008000000 */
[----:B------:R2:W-:Y:S01]  /*8880*/  UTMALDG.4D [UR16], [UR4], desc[UR14] ;  /* 0x00000e10040075b4 */ /* 0x0005e20008019000 */
[----:B------:R-:W-:Y:S01]  /*8890*/  UMOV UR34, 0x60 ;  /* 0x0000006000227882 */ /* 0x000fe20000000000 */
[----:B------:R-:W-:Y:S01]  /*88a0*/  UMOV UR35, UR11 ;  /* 0x0000000b00237c82 */ /* 0x000fe20008000000 */
[----:B------:R-:W-:Y:S01]  /*88b0*/  UMOV UR36, UR60 ;  /* 0x0000003c00247c82 */ /* 0x000fe20008000000 */
[----:B------:R-:W-:Y:S01]  /*88c0*/  UMOV UR37, UR61 ;  /* 0x0000003d00257c82 */ /* 0x000fe20008000000 */
[----:B------:R-:W-:Y:S01]  /*88d0*/  UMOV UR33, UR9 ;  /* 0x0000000900217c82 */ /* 0x000fe20008000000 */
[----:B------:R-:W-:Y:S01]  /*88e0*/  UMOV UR26, 0x80 ;  /* 0x00000080001a7882 */ /* 0x000fe20000000000 */
[----:B------:R-:W-:Y:S01]  /*88f0*/  UMOV UR27, UR11 ;  /* 0x0000000b001b7c82 */ /* 0x000fe20008000000 */
[----:B------:R-:W-:Y:S01]  /*8900*/  UMOV UR28, UR60 ;  /* 0x0000003c001c7c82 */ /* 0x000fe20008000000 */
[----:B------:R4:W-:Y:S01]  /*8910*/  UTMALDG.4D [UR56], [UR4], desc[UR14] ;  /* 0x00000e38040075b4 */ /* 0x0009e20008019000 */
[----:B------:R-:W-:Y:S01]  /*8920*/  UMOV UR29, UR61 ;  /* 0x0000003d001d7c82 */ /* 0x000fe20008000000 */
[----:B------:R-:W-:Y:S01]  /*8930*/  UMOV UR25, UR9 ;  /* 0x0000000900197c82 */ /* 0x000fe20008000000 */
[----:B------:R4:W-:Y:S01]  /*8940*/  UTMALDG.4D [UR32], [UR4], desc[UR14] ;  /* 0x00000e20040075b4 */ /* 0x0009e20008019000 */
[----:B-1----:R-:W-:Y:S01]  /*8950*/  UMOV UR10, 0xc0 ;  /* 0x000000c0000a7882 */ /* 0x002fe20000000000 */
[----:B------:R4:W-:Y:S01]  /*8960*/  UTMALDG.4D [UR24], [UR4], desc[UR14] ;  /* 0x00000e18040075b4 */ /* 0x0009e20008019000 */
[----:B--2---:R-:W-:-:S02]  /*8970*/  UIADD3 UR16, UR8, 0x5000, URZ ;  /* 0x0000500008107890 */ /* 0x004fc4000fffe03f */
[----:B------:R-:W-:Y:S01]  /*8980*/  UIADD3 UR8, UR8, 0x6000, URZ ;  /* 0x0000600008087890 */ /* 0x000fe2000fffe03f */
[----:B------:R-:W-:-:S06]  /*8990*/  UMOV UR18, 0xa0 ;  /* 0x000000a000127882 */ /* 0x000fcc0000000000 */
[----:B------:R4:W-:Y:S02]  /*89a0*/  UTMALDG.4D [UR16], [UR4], desc[UR14] ;  /* 0x00000e10040075b4 */ /* 0x0009e40008019000 */
[----:B------:R4:W-:Y:S02]  /*89b0*/  UTMALDG.4D [UR8], [UR4], desc[UR14] ;  /* 0x00000e08040075b4 */ /* 0x0009e40008019000 */
[----:B----4-:R-:W-:Y:S01]  /*89c0*/  NOP ;  /* 0x0000000000007918 */ /* 0x010fe20000000000 */
.L_x_68:
[----:B-1-3--:R-:W-:Y:S05]  /*89d0*/  BSYNC B0 ;  /* 0x0000000000007941 */ /* 0x00afea0003800000 */
.L_x_67:
[----:B------:R-:W1:Y:S01]  /*89e0*/  LDC R2, c[0x0][0x28c] ;  /* 0x0000a300ff027b82 */ /* 0x000e620000000800 */
[----:B------:R-:W-:Y:S01]  /*89f0*/  BSSY B0, `(.L_x_72) ;  /* 0x0000049000007945 */ /* 0x000fe20003800000 */
[----:B-1----:R-:W-:-:S13]  /*8a00*/  ISETP.GT.AND P4, PT, R2, RZ, P3 ;  /* 0x000000ff0200720c */ /* 0x002fda0001f84270 */
[----:B------:R-:W-:Y:S05]  /*8a10*/  @!P4 BRA `(.L_x_73) ;  /* 0x000000040018c947 */ /* 0x000fea0003800000 */
[----:B------:R-:W1:Y:S01]  /*8a20*/  S2R R5, SR_CgaCtaId ;  /* 0x0000000000057919 */ /* 0x000e620000008800 */
[----:B------:R-:W-:-:S04]  /*8a30*/  MOV R0, 0x400 ;  /* 0x0000040000007802 */ /* 0x000fc80000000f00 */
[----:B-1----:R-:W-:Y:S02]  /*8a40*/  LEA R0, R5, R0, 0x18 ;  /* 0x0000000005007211 */ /* 0x002fe400078ec0ff */
[----:B------:R-:W-:-:S04]  /*8a50*/  MOV R5, 0x1 ;  /* 0x0000000100057802 */ /* 0x000fc80000000f00 */
[----:B------:R-:W-:-:S04]  /*8a60*/  SHF.L.U32 R5, R5, 0x1f, RZ ;  /* 0x0000001f05057819 */ /* 0x000fc800000006ff */
[----:B------:R-:W1:Y:S02]  /*8a70*/  SYNCS.PHASECHK.TRANS64.TRYWAIT P0, [R0+URZ+0x31028], R5 ;  /* 0x03102805000075a7 */ /* 0x000e64000800017f */
[----:B-1----:R-:W-:Y:S05]  /*8a80*/  @!P0 BRA `(.L_x_74) ;  /* 0x0000001800dc8947 */ /* 0x002fea0003800000 */
.L_x_106:
[----:B------:R-:W-:Y:S01]  /*8a90*/  ULOP3.LUT UR4, UR7, 0x2, URZ, 0xfc, !UPT ;  /* 0x0000000207047892 */ /* 0x000fe2000f8efc3f */
[----:B-1----:R-:W-:-:S03]  /*8aa0*/  @P2 MOV R5, 0x7000 ;  /* 0x0000700000052802 */ /* 0x002fc60000000f00 */
[----:B------:R-:W-:Y:S01]  /*8ab0*/  UPRMT UR4, UR4, 0x9910, URZ ;  /* 0x0000991004047896 */ /* 0x000fe2000800003f */
[----:B------:R1:W-:Y:S03]  /*8ac0*/  @P2 SYNCS.ARRIVE.TRANS64 RZ, [R0+URZ+0x31000], R5 ;  /* 0x0310000500ff29a7 */ /* 0x0003e6000800003f */
[----:B------:R-:W-:-:S06]  /*8ad0*/  UISETP.NE.AND UP0, UPT, UR4, 0x2, UPT ;  /* 0x000000020400788c */ /* 0x000fcc000bf05270 */
[----:B------:R-:W-:-:S13]  /*8ae0*/  PLOP3.LUT P0, PT, PT, PT, UP0, 0x80, 0x0 ;  /* 0x000000000000781c */ /* 0x000fda0003f0f008 */
[----:B-1----:R-:W-:Y:S05]  /*8af0*/  @P0 BRA `(.L_x_75) ;  /* 0x0000000000040947 */ /* 0x002fea0003800000 */
[----:B------:R-:W-:Y:S01]  /*8b00*/  BPT.TRAP 0x1 ;  /* 0x000000040000795c */ /* 0x000fe20000300000 */
.L_x_75:
[----:B------:R-:W-:-:S04]  /*8b10*/  LOP3.LUT P0, RZ, R6, 0x1f, RZ, 0xc0, !PT ;  /* 0x0000001f06ff7812 */ /* 0x000fc8000780c0ff */
[----:B------:R-:W-:-:S13]  /*8b20*/  PLOP3.LUT P0, PT, P0, P2, PT, 0x2a, 0x0 ;  /* 0x000000000000781c */ /* 0x000fda0000704572 */
[----:B------:R-:W-:Y:S05]  /*8b30*/  @P0 BRA `(.L_x_76) ;  /* 0x0000000000040947 */ /* 0x000fea0003800000 */
[----:B------:R-:W-:Y:S01]  /*8b40*/  BPT.TRAP 0x1 ;  /* 0x000000040000795c */ /* 0x000fe20000300000 */
.L_x_76:
        /* <DEDUP_REMOVED lines=8> */
[----:B------:R-:W-:Y:S01]  /*8bd0*/  UMOV UR19, URZ ;  /* 0x0000003f00137c82 */ /* 0x000fe20008000000 */
[----:B------:R-:W-:Y:S01]  /*8be0*/  UMOV UR20, UR60 ;  /* 0x0000003c00147c82 */ /* 0x000fe20008000000 */
[----:B------:R-:W-:Y:S01]  /*8bf0*/  UMOV UR21, UR61 ;  /* 0x0000003d00157c82 */ /* 0x000fe20008000000 */
[----:B------:R-:W-:-:S02]  /*8c00*/  UMOV UR58, 0x20 ;  /* 0x00000020003a7882 */ /* 0x000fc40000000000 */
[----:B------:R-:W-:Y:S02]  /*8c10*/  UIADD3 UR16, UR6, 0xe000, URZ ;  /* 0x0000e00006107890 */ /* 0x000fe4000fffe03f */
[----:B------:R-:W-:Y:S02]  /*8c20*/  UIADD3 UR17, UR6, 0x31000, URZ ;  /* 0x0003100006117890 */ /* 0x000fe4000fffe03f */
[----:B------:R-:W-:Y:S02]  /*8c30*/  UIADD3 UR56, UR6, 0xf000, URZ ;  /* 0x0000f00006387890 */ /* 0x000fe4000fffe03f */
[----:B------:R-:W-:Y:S02]  /*8c40*/  UIADD3 UR48, UR6, 0x10000, URZ ;  /* 0x0001000006307890 */ /* 0x000fe4000fffe03f */
[----:B------:R-:W-:Y:S02]  /*8c50*/  UIADD3 UR40, UR6, 0x11000, URZ ;  /* 0x0001100006287890 */ /* 0x000fe4000fffe03f */
[----:B------:R-:W-:Y:S01]  /*8c60*/  UIADD3 UR32, UR6, 0x12000, URZ ;  /* 0x0001200006207890 */ /* 0x000fe2000fffe03f */
[----:B------:R1:W-:Y:S01]  /*8c70*/  UTMALDG.4D [UR16], [UR4], desc[UR8] ;  /* 0x00000810040075b4 */ /* 0x0003e20008019000 */
[----:B------:R-:W-:Y:S01]  /*8c80*/  UIADD3 UR24, UR6, 0x13000, URZ ;  /* 0x0001300006187890 */ /* 0x000fe2000fffe03f */
[----:B------:R-:W-:Y:S01]  /*8c90*/  UMOV UR59, UR19 ;  /* 0x00000013003b7c82 */ /* 0x000fe20008000000 */
[----:B------:R-:W-:Y:S01]  /*8ca0*/  UMOV UR57, UR17 ;  /* 0x0000001100397c82 */ /* 0x000fe20008000000 */
        /* <DEDUP_REMOVED lines=11> */
[----:B------:R-:W-:Y:S01]  /*8d60*/  UMOV UR34, 0x80 ;  /* 0x0000008000227882 */ /* 0x000fe20000000000 */
[----:B------:R-:W-:Y:S01]  /*8d70*/  UMOV UR36, UR60 ;  /* 0x0000003c00247c82 */ /* 0x000fe20008000000 */
[----:B------:R-:W-:Y:S01]  /*8d80*/  UMOV UR37, UR61 ;  /* 0x0000003d00257c82 */ /* 0x000fe20008000000 */
[----:B------:R-:W-:Y:S01]  /*8d90*/  UMOV UR35, UR19 ;  /* 0x0000001300237c82 */ /* 0x000fe20008000000 */
[----:B------:R-:W-:Y:S01]  /*8da0*/  UMOV UR33, UR17 ;  /* 0x0000001100217c82 */ /* 0x000fe20008000000 */
[----:B------:R2:W-:Y:S01]  /*8db0*/  UTMALDG.4D [UR48], [UR4], desc[UR8] ;  /* 0x00000830040075b4 */ /* 0x0005e20008019000 */
[----:B------:R-:W-:Y:S01]  /*8dc0*/  UMOV UR26, 0xa0 ;  /* 0x000000a0001a7882 */ /* 0x000fe20000000000 */
[----:B------:R-:W-:Y:S01]  /*8dd0*/  UMOV UR28, UR60 ;  /* 0x0000003c001c7c82 */ /* 0x000fe20008000000 */
[----:B------:R-:W-:Y:S01]  /*8de0*/  UMOV UR29, UR61 ;  /* 0x0000003d001d7c82 */ /* 0x000fe20008000000 */
[----:B------:R-:W-:Y:S01]  /*8df0*/  UMOV UR27, UR19 ;  /* 0x00000013001b7c82 */ /* 0x000fe20008000000 */
[----:B-1----:R-:W-:Y:S01]  /*8e00*/  UIADD3 UR16, UR6, 0x14000, URZ ;  /* 0x0001400006107890 */ /* 0x002fe2000fffe03f */
[----:B------:R-:W-:Y:S01]  /*8e10*/  UMOV UR25, UR17 ;  /* 0x0000001100197c82 */ /* 0x000fe20008000000 */
[----:B------:R2:W-:Y:S01]  /*8e20*/  UTMALDG.4D [UR40], [UR4], desc[UR8] ;  /* 0x00000828040075b4 */ /* 0x0005e20008019000 */
[----:B------:R-:W-:Y:S01]  /*8e30*/  UMOV UR18, 0xc0 ;  /* 0x000000c000127882 */ /* 0x000fe20000000000 */
[----:B------:R2:W-:Y:S01]  /*8e40*/  UTMALDG.4D [UR32], [UR4], desc[UR8] ;  /* 0x00000820040075b4 */ /* 0x0005e20008019000 */
[----:B------:R2:W-:Y:S04]  /*8e50*/  UTMALDG.4D [UR24], [UR4], desc[UR8] ;  /* 0x00000818040075b4 */ /* 0x0005e80008019000 */
[----:B------:R2:W-:Y:S02]  /*8e60*/  UTMALDG.4D [UR16], [UR4], desc[UR8] ;  /* 0x00000810040075b4 */ /* 0x0005e40008019000 */
[----:B--2---:R-:W-:Y:S01]  /*8e70*/  NOP ;  /* 0x0000000000007918 */ /* 0x004fe20000000000 */
.L_x_73:
[----:B------:R-:W-:Y:S05]  /*8e80*/  BSYNC B0 ;  /* 0x0000000000007941 */ /* 0x000fea0003800000 */
.L_x_72:
[----:B------:R-:W-:Y:S04]  /*8e90*/  BSSY B0, `(.L_x_77) ;  /* 0x000004b000007945 */ /* 0x000fe80003800000 */
[----:B------:R-:W-:Y:S05]  /*8ea0*/  @!P3 BRA `(.L_x_78) ;  /* 0x000000040024b947 */ /* 0x000fea0003800000 */
[----:B------:R-:W1:Y:S01]  /*8eb0*/  S2R R5, SR_CgaCtaId ;  /* 0x0000000000057919 */ /* 0x000e620000008800 */
[----:B------:R-:W-:-:S04]  /*8ec0*/  MOV R4, 0x400 ;  /* 0x0000040000047802 */ /* 0x000fc80000000f00 */
[----:B-1----:R-:W-:Y:S02]  /*8ed0*/  LEA R8, R5, R4, 0x18 ;  /* 0x0000000405087211 */ /* 0x002fe400078ec0ff */
[----:B------:R-:W-:Y:S02]  /*8ee0*/  MOV R5, 0x1 ;  /* 0x0000000100057802 */ /* 0x000fe40000000f00 */
[----:B------:R-:W-:Y:S02]  /*8ef0*/  LEA R4, R3, R8, 0x3 ;  /* 0x0000000803047211 */ /* 0x000fe400078e18ff */
[----:B------:R-:W-:-:S04]  /*8f00*/  SHF.L.U32 R5, R5, 0x1f, RZ ;  /* 0x0000001f05057819 */ /* 0x000fc800000006ff */
[----:B------:R-:W1:Y:S02]  /*8f10*/  SYNCS.PHASECHK.TRANS64.TRYWAIT P0, [R4+URZ+0x31060], R5 ;  /* 0x03106005040075a7 */ /* 0x000e64000800017f */
[----:B-1----:R-:W-:Y:S05]  /*8f20*/  @!P0 BRA `(.L_x_79) ;  /* 0x0000001400c88947 */ /* 0x002fea0003800000 */
.L_x_107:
        /* <DEDUP_REMOVED lines=8> */
.L_x_80:
[----:B------:R-:W-:-:S04]  /*8fb0*/  LOP3.LUT P0, RZ, R6, 0x1f, RZ, 0xc0, !PT ;  /* 0x0000001f06ff7812 */ /* 0x000fc8000780c0ff */
[----:B------:R-:W-:-:S13]  /*8fc0*/  PLOP3.LUT P0, PT, P0, P2, PT, 0x2a, 0x0 ;  /* 0x000000000000781c */ /* 0x000fda0000704572 */
[----:B------:R-:W-:Y:S05]  /*8fd0*/  @P0 BRA `(.L_x_81) ;  /* 0x0000000000040947 */ /* 0x000fea0003800000 */
[----:B------:R-:W-:Y:S01]  /*8fe0*/  BPT.TRAP 0x1 ;  /* 0x000000040000795c */ /* 0x000fe20000300000 */
.L_x_81:
[----:B------:R-:W-:Y:S01]  /*8ff0*/  R2UR UR48, R3 ;  /* 0x00000000033072ca */ /* 0x000fe200000e0000 */
[----:B------:R-:W-:Y:S01]  /*9000*/  ULDC.64 UR8, c[0x0][0x198] ;  /* 0x0000660000087ab9 */ /* 0x000fe20000000a00 */
[----:B------:R-:W-:Y:S01]  /*9010*/  R2UR UR6, R8 ;  /* 0x00000000080672ca */ /* 0x000fe200000e0000 */
[----:B------:R-:W-:Y:S01]  /*9020*/  UIADD3 UR8, UP0, UR8, 0xf0, URZ ;  /* 0x000000f008087890 */ /* 0x000fe2000ff1e03f */
[----:B------:R-:W-:Y:S01]  /*9030*/  R2UR UR51, R7 ;  /* 0x00000000073372ca */ /* 0x000fe200000e0000 */
[----:B------:R-:W-:Y:S01]  /*9040*/  UMOV UR4, 0x0 ;  /* 0x0000000000047882 */ /* 0x000fe20000000000 */
[----:B------:R-:W-:Y:S01]  /*9050*/  R2UR UR49, R4 ;  /* 0x00000000043172ca */ /* 0x000fe200000e0000 */
[----:B------:R-:W-:Y:S01]  /*9060*/  UIADD3.X UR9, URZ, UR9, URZ, UP0, !UPT ;  /* 0x000000093f097290 */ /* 0x000fe200087fe43f */
[----:B------:R-:W-:Y:S01]  /*9070*/  UMOV UR5, 0x10000000 ;  /* 0x1000000000057882 */ /* 0x000fe20000000000 */
[----:B------:R-:W-:Y:S01]  /*9080*/  UMOV UR50, URZ ;  /* 0x0000003f00327c82 */ /* 0x000fe20008000000 */
[----:B------:R-:W-:Y:S01]  /*9090*/  UMOV UR52, UR60 ;  /* 0x0000003c00347c82 */ /* 0x000fe20008000000 */
[----:B------:R-:W-:Y:S01]  /*90a0*/  UMOV UR53, UR61 ;  /* 0x0000003d00357c82 */ /* 0x000fe20008000000 */
[----:B------:R-:W-:Y:S01]  /*90b0*/  UMOV UR42, 0x20 ;  /* 0x00000020002a7882 */ /* 0x000fe20000000000 */
[----:B------:R-:W-:-:S02]  /*90c0*/  UMOV UR44, UR60 ;  /* 0x0000003c002c7c82 */ /* 0x000fc40008000000 */
[----:B------:R-:W-:Y:S02]  /*90d0*/  UIMAD UR48, UR48, 0x7000, UR6 ;  /* 0x00007000303078a4 */ /* 0x000fe4000f8e0206 */
[----:B------:R-:W-:Y:S02]  /*90e0*/  UIADD3 UR51, UR11, UR51, URZ ;  /* 0x000000330b337290 */ /* 0x000fe4000fffe03f */
[----:B------:R-:W-:Y:S02]  /*90f0*/  UIADD3 UR49, UR49, 0x31050, URZ ;  /* 0x0003105031317890 */ /* 0x000fe4000fffe03f */
[----:B------:R-:W-:Y:S02]  /*9100*/  UIADD3 UR40, UR48, 0x1000, URZ ;  /* 0x0000100030287890 */ /* 0x000fe4000fffe03f */
[----:B------:R-:W-:Y:S01]  /*9110*/  UIADD3 UR16, UR48, 0x2000, URZ ;  /* 0x0000200030107890 */ /* 0x000fe2000fffe03f */
[----:B------:R-:W-:Y:S02]  /*9120*/  UMOV UR45, UR61 ;  /* 0x0000003d002d7c82 */ /* 0x000fe40008000000 */
[----:B------:R-:W-:Y:S01]  /*9130*/  UMOV UR41, UR49 ;  /* 0x0000003100297c82 */ /* 0x000fe20008000000 */
[----:B------:R-:W-:Y:S01]  /*9140*/  UMOV UR43, UR51 ;  /* 0x00000033002b7c82 */ /* 0x000fe20008000000 */
[----:B------:R-:W-:Y:S01]  /*9150*/  UMOV UR18, 0x40 ;  /* 0x0000004000127882 */ /* 0x000fe20000000000 */
[----:B------:R-:W-:Y:S01]  /*9160*/  UMOV UR20, UR60 ;  /* 0x0000003c00147c82 */ /* 0x000fe20008000000 */
[----:B------:R-:W-:Y:S01]  /*9170*/  UMOV UR21, UR61 ;  /* 0x0000003d00157c82 */ /* 0x000fe20008000000 */
[----:B------:R-:W-:Y:S01]  /*9180*/  UMOV UR17, UR49 ;  /* 0x0000003100117c82 */ /* 0x000fe20008000000 */
[----:B------:R-:W-:Y:S01]  /*9190*/  UMOV UR19, UR51 ;  /* 0x0000003300137c82 */ /* 0x000fe20008000000 */
[----:B------:R-:W-:Y:S01]  /*91a0*/  UTMALDG.4D [UR48], [UR8], desc[UR4] ;  /* 0x00000430080075b4 */ /* 0x000fe20008019000 */
[----:B------:R-:W-:-:S02]  /*91b0*/  UIADD3 UR32, UR48, 0x3000, URZ ;  /* 0x0000300030207890 */ /* 0x000fc4000fffe03f */
[----:B------:R-:W-:Y:S02]  /*91c0*/  UIADD3 UR56, UR48, 0x4000, URZ ;  /* 0x0000400030387890 */ /* 0x000fe4000fffe03f */
[----:B------:R-:W-:Y:S01]  /*91d0*/  UIADD3 UR24, UR48, 0x5000, URZ ;  /* 0x0000500030187890 */ /* 0x000fe2000fffe03f */
[----:B------:R-:W-:Y:S01]  /*91e0*/  UMOV UR34, 0x60 ;  /* 0x0000006000227882 */ /* 0x000fe20000000000 */
[----:B------:R-:W-:Y:S01]  /*91f0*/  UTMALDG.4D [UR40], [UR8], desc[UR4] ;  /* 0x00000428080075b4 */ /* 0x000fe20008019000 */
        /* <DEDUP_REMOVED lines=13> */
[----:B------:R2:W-:Y:S01]  /*92d0*/  UTMALDG.4D [UR32], [UR8], desc[UR4] ;  /* 0x00000420080075b4 */ /* 0x0005e20008019000 */
[----:B------:R2:W-:Y:S01]  /*92e0*/  UTMALDG.4D [UR56], [UR8], desc[UR4] ;  /* 0x00000438080075b4 */ /* 0x0005e20008019000 */
[----:B------:R2:W-:Y:S01]  /*92f0*/  UTMALDG.4D [UR24], [UR8], desc[UR4] ;  /* 0x00000418080075b4 */ /* 0x0005e20008019000 */
[----:B-1----:R-:W-:Y:S01]  /*9300*/  UIADD3 UR16, UR48, 0x6000, URZ ;  /* 0x0000600030107890 */ /* 0x002fe2000fffe03f */
[----:B------:R-:W-:-:S08]  /*9310*/  UMOV UR18, 0xc0 ;  /* 0x000000c000127882 */ /* 0x000fd00000000000 */
[----:B------:R2:W-:Y:S02]  /*9320*/  UTMALDG.4D [UR16], [UR8], desc[UR4] ;  /* 0x00000410080075b4 */ /* 0x0005e40008019000 */
[----:B--2---:R-:W-:Y:S01]  /*9330*/  NOP ;  /* 0x0000000000007918 */ /* 0x004fe20000000000 */
.L_x_78:
[----:B------:R-:W-:Y:S05]  /*9340*/  BSYNC B0 ;  /* 0x0000000000007941 */ /* 0x000fea0003800000 */
.L_x_77:
[----:B------:R-:W-:Y:S01]  /*9350*/  BSSY B0, `(.L_x_82) ;  /* 0x000004d000007945 */ /* 0x000fe20003800000 */
[----:B------:R-:W-:-:S03]  /*9360*/  MOV R8, RZ ;  /* 0x000000ff00087202 */ /* 0x000fc60000000f00 */
        /* <DEDUP_REMOVED lines=9> */
.L_x_108:
        /* <DEDUP_REMOVED lines=8> */
.L_x_85:
[----:B------:R-:W-:-:S04]  /*9480*/  LOP3.LUT P0, RZ, R6, 0x1f, RZ, 0xc0, !PT ;  /* 0x0000001f06ff7812 */ /* 0x000fc8000780c0ff */
[----:B------:R-:W-:-:S13]  /*9490*/  PLOP3.LUT P0, PT, P0, P2, PT, 0x2a, 0x0 ;  /* 0x000000000000781c */ /* 0x000fda0000704572 */
[----:B------:R-:W-:Y:S05]  /*94a0*/  @P0 BRA `(.L_x_86) ;  /* 0x0000000000040947 */ /* 0x000fea0003800000 */
[----:B------:R-:W-:Y:S01]  /*94b0*/  BPT.TRAP 0x1 ;  /* 0x000000040000795c */ /* 0x000fe20000300000 */
.L_x_86:
[C---:B------:R-:W-:Y:S01]  /*94c0*/  IMAD R5, R0.reuse, 0x7000, R5 ;  /* 0x0000700000057824 */ /* 0x040fe200078e0205 */
[----:B------:R-:W-:Y:S01]  /*94d0*/  R2UR UR49, R3 ;  /* 0x00000000033172ca */ /* 0x000fe200000e0000 */
[----:B------:R-:W-:Y:S01]  /*94e0*/  ULDC.64 UR4, c[0x0][0x198] ;  /* 0x0000660000047ab9 */ /* 0x000fe20000000a00 */
[----:B------:R-:W-:Y:S01]  /*94f0*/  UMOV UR51, URZ ;  /* 0x0000003f00337c82 */ /* 0x000fe20008000000 */
[----:B------:R-:W-:Y:S01]  /*9500*/  UIADD3 UR4, UP0, UR4, 0x2f0, URZ ;  /* 0x000002f004047890 */ /* 0x000fe2000ff1e03f */
[----:B------:R-:W-:Y:S01]  /*9510*/  R2UR UR6, R5 ;  /* 0x00000000050672ca */ /* 0x000fe200000e0000 */
[----:B------:R-:W-:Y:S01]  /*9520*/  UMOV UR8, 0x0 ;  /* 0x0000000000087882 */ /* 0x000fe20000000000 */
[----:B------:R-:W-:Y:S01]  /*9530*/  UMOV UR9, 0x10000000 ;  /* 0x1000000000097882 */ /* 0x000fe20000000000 */
[----:B------:R-:W-:Y:S01]  /*9540*/  UIADD3.X UR5, URZ, UR5, URZ, UP0, !UPT ;  /* 0x000000053f057290 */ /* 0x000fe200087fe43f */
[----:B------:R-:W-:Y:S01]  /*9550*/  IADD3 R0, R0, 0x1, RZ ;  /* 0x0000000100007810 */ /* 0x000fe20007ffe0ff */
[----:B------:R-:W-:Y:S01]  /*9560*/  UMOV UR50, URZ ;  /* 0x0000003f00327c82 */ /* 0x000fe20008000000 */
[----:B------:R-:W-:Y:S01]  /*9570*/  UMOV UR52, UR60 ;  /* 0x0000003c00347c82 */ /* 0x000fe20008000000 */
[----:B------:R-:W-:Y:S01]  /*9580*/  UMOV UR53, UR61 ;  /* 0x0000003d00357c82 */ /* 0x000fe20008000000 */
[----:B------:R-:W-:Y:S01]  /*9590*/  UMOV UR42, 0x20 ;  /* 0x00000020002a7882 */ /* 0x000fe20000000000 */
[----:B------:R-:W-:Y:S01]  /*95a0*/  UIADD3 UR49, UR49, 0x31000, URZ ;  /* 0x0003100031317890 */ /* 0x000fe2000fffe03f */
[----:B------:R-:W-:Y:S01]  /*95b0*/  MOV R8, 0x1 ;  /* 0x0000000100087802 */ /* 0x000fe20000000f00 */
[----:B------:R-:W-:Y:S01]  /*95c0*/  UMOV UR44, UR60 ;  /* 0x0000003c002c7c82 */ /* 0x000fe20008000000 */
[----:B------:R-:W-:Y:S01]  /*95d0*/  UMOV UR45, UR61 ;  /* 0x0000003d002d7c82 */ /* 0x000fe20008000000 */
[----:B------:R-:W-:-:S02]  /*95e0*/  UIADD3 UR48, UR6, 0xe000, URZ ;  /* 0x0000e00006307890 */ /* 0x000fc4000fffe03f */
[----:B------:R-:W-:Y:S02]  /*95f0*/  UIADD3 UR40, UR6, 0xf000, URZ ;  /* 0x0000f00006287890 */ /* 0x000fe4000fffe03f */
        /* <DEDUP_REMOVED lines=34> */
.L_x_83:
[----:B------:R-:W-:Y:S05]  /*9820*/  BSYNC B0 ;  /* 0x0000000000007941 */ /* 0x000fea0003800000 */
.L_x_82:
[----:B------:R-:W-:-:S13]  /*9830*/  ISETP.GE.AND P0, PT, R2, 0x41, PT ;  /* 0x000000410200780c */ /* 0x000fda0003f06270 */
[----:B------:R-:W-:Y:S05]  /*9840*/  @!P0 EXIT ;  /* 0x000000000000894d */ /* 0x000fea0003800000 */
[----:B------:R-:W-:Y:S01]  /*9850*/  IADD3 R2, R2, 0x3f, RZ ;  /* 0x0000003f02027810 */ /* 0x000fe20007ffe0ff */
[----:B------:R-:W-:Y:S01]  /*9860*/  BSSY B0, `(.L_x_87) ;  /* 0x00000a7000007945 */ /* 0x000fe20003800000 */
[----:B------:R-:W-:Y:S02]  /*9870*/  LOP3.LUT P0, RZ, R6, 0x1f, RZ, 0xc0, !PT ;  /* 0x0000001f06ff7812 */ /* 0x000fe4000780c0ff */
[----:B------:R-:W-:Y:S02]  /*9880*/  SHF.R.S32.HI R3, RZ, 0x1f, R2 ;  /* 0x0000001fff037819 */ /* 0x000fe40000011402 */
[----:B------:R-:W-:Y:S02]  /*9890*/  PLOP3.LUT P0, PT, P0, P2, PT, 0x2a, 0x0 ;  /* 0x000000000000781c */ /* 0x000fe40000704572 */
[----:B------:R-:W-:Y:S02]  /*98a0*/  LEA.HI R3, R3, R2, RZ, 0x6 ;  /* 0x0000000203037211 */ /* 0x000fe400078f30ff */
[----:B------:R-:W-:-:S02]  /*98b0*/  MOV R2, UR7 ;  /* 0x0000000700027c02 */ /* 0x000fc40008000f00 */
[----:B------:R-:W-:Y:S02]  /*98c0*/  SHF.R.S32.HI R3, RZ, 0x6, R3 ;  /* 0x00000006ff037819 */ /* 0x000fe40000011403 */
[----:B------:R-:W-:Y:S02]  /*98d0*/  LOP3.LUT R2, R2, 0x2, RZ, 0xfc, !PT ;  /* 0x0000000202027812 */ /* 0x000fe400078efcff */
[----:B------:R-:W-:Y:S02]  /*98e0*/  SHF.L.U32 R4, R3, 0x1, RZ ;  /* 0x0000000103047819 */ /* 0x000fe400000006ff */
[----:B------:R-:W-:-:S07]  /*98f0*/  MOV R3, 0x1 ;  /* 0x0000000100037802 */ /* 0x000fce0000000f00 */
.L_x_98:
[----:B------:R-:W-:Y:S04]  /*9900*/  BSSY B1, `(.L_x_88) ;  /* 0x000004b000017945 */ /* 0x000fe80003800000 */
[----:B------:R-:W-:Y:S05]  /*9910*/  @!P3 BRA `(.L_x_89) ;  /* 0x000000040024b947 */ /* 0x000fea0003800000 */
[----:B------:R-:W1:Y:S01]  /*9920*/  S2R R6, SR_CgaCtaId ;  /* 0x0000000000067919 */ /* 0x000e620000008800 */
[----:B------:R-:W-:-:S04]  /*9930*/  MOV R5, 0x400 ;  /* 0x0000040000057802 */ /* 0x000fc80000000f00 */
[----:B-1----:R-:W-:Y:S02]  /*9940*/  LEA R7, R6, R5, 0x18 ;  /* 0x0000000506077211 */ /* 0x002fe400078ec0ff */
[----:B------:R-:W-:Y:S02]  /*9950*/  SHF.L.U32 R5, R3, 0x1f, RZ ;  /* 0x0000001f03057819 */ /* 0x000fe400000006ff */
[----:B------:R-:W-:-:S04]  /*9960*/  LEA R6, R0, R7, 0x3 ;  /* 0x0000000700067211 */ /* 0x000fc800078e18ff */
[----:B------:R-:W1:Y:S02]  /*9970*/  SYNCS.PHASECHK.TRANS64.TRYWAIT P4, [R6+URZ+0x31028], R5 ;  /* 0x03102805060075a7 */ /* 0x000e64000808017f */
[----:B-1----:R-:W-:Y:S05]  /*9980*/  @!P4 BRA `(.L_x_90) ;  /* 0x0000000c0058c947 */ /* 0x002fea0003800000 */
.L_x_109:
[----:B-1----:R-:W-:-:S04]  /*9990*/  @P2 MOV R5, 0x7000 ;  /* 0x0000700000052802 */ /* 0x002fc80000000f00 */
[----:B------:R1:W-:Y:S02]  /*99a0*/  @P2 SYNCS.ARRIVE.TRANS64 RZ, [R6+URZ+0x31000], R5 ;  /* 0x0310000506ff29a7 */ /* 0x0003e4000800003f */
[----:B-1----:R-:W-:-:S04]  /*99b0*/  PRMT R5, R2, 0x9910, RZ ;  /* 0x0000991002057816 */ /* 0x002fc800000000ff */
[----:B------:R-:W-:-:S13]  /*99c0*/  ISETP.NE.AND P4, PT, R5, 0x2, PT ;  /* 0x000000020500780c */ /* 0x000fda0003f85270 */
[----:B------:R-:W-:Y:S05]  /*99d0*/  @P4 BRA `(.L_x_91) ;  /* 0x0000000000044947 */ /* 0x000fea0003800000 */
[----:B------:R-:W-:Y:S01]  /*99e0*/  BPT.TRAP 0x1 ;  /* 0x000000040000795c */ /* 0x000fe20000300000 */
.L_x_91:
[----:B------:R-:W-:Y:S05]  /*99f0*/  @P0 BRA `(.L_x_92) ;  /* 0x0000000000040947 */ /* 0x000fea0003800000 */
[----:B------:R-:W-:Y:S01]  /*9a00*/  BPT.TRAP 0x1 ;  /* 0x000000040000795c */ /* 0x000fe20000300000 */
.L_x_92:
[----:B------:R-:W-:Y:S01]  /*9a10*/  IMAD R7, R0, 0x7000, R7 ;  /* 0x0000700000077824 */ /* 0x000fe200078e0207 */
[----:B------:R-:W-:Y:S01]  /*9a20*/  R2UR UR57, R6 ;  /* 0x00000000063972ca */ /* 0x000fe200000e0000 */
[----:B------:R-:W-:Y:S01]  /*9a30*/  ULDC.64 UR4, c[0x0][0x198] ;  /* 0x0000660000047ab9 */ /* 0x000fe20000000a00 */
[----:B------:R-:W-:Y:S01]  /*9a40*/  R2UR UR59, R8 ;  /* 0x00000000083b72ca */ /* 0x000fe200000e0000 */
[----:B------:R-:W-:Y:S01]  /*9a50*/  UIADD3 UR4, UP0, UR4, 0x1f0, URZ ;  /* 0x000001f004047890 */ /* 0x000fe2000ff1e03f */
[----:B------:R-:W-:Y:S01]  /*9a60*/  R2UR UR6, R7 ;  /* 0x00000000070672ca */ /* 0x000fe200000e0000 */
[----:B------:R-:W-:Y:S01]  /*9a70*/  UMOV UR8, 0x0 ;  /* 0x0000000000087882 */ /* 0x000fe20000000000 */
[----:B------:R-:W-:Y:S01]  /*9a80*/  UMOV UR9, 0x10000000 ;  /* 0x1000000000097882 */ /* 0x000fe20000000000 */
[----:B------:R-:W-:Y:S01]  /*9a90*/  UIADD3.X UR5, URZ, UR5, URZ, UP0, !UPT ;  /* 0x000000053f057290 */ /* 0x000fe200087fe43f */
[----:B------:R-:W-:Y:S01]  /*9aa0*/  IADD3 R5, R0, 0x1, RZ ;  /* 0x0000000100057810 */ /* 0x000fe20007ffe0ff */
[----:B------:R-:W-:Y:S01]  /*9ab0*/  UMOV UR58, URZ ;  /* 0x0000003f003a7c82 */ /* 0x000fe20008000000 */
[----:B------:R-:W-:Y:S01]  /*9ac0*/  UMOV UR50, 0x20 ;  /* 0x0000002000327882 */ /* 0x000fe20000000000 */
[----:B------:R-:W-:Y:S01]  /*9ad0*/  UMOV UR52, UR60 ;  /* 0x0000003c00347c82 */ /* 0x000fe20008000000 */
[----:B------:R-:W-:Y:S01]  /*9ae0*/  UMOV UR53, UR61 ;  /* 0x0000003d00357c82 */ /* 0x000fe20008000000 */
[----:B------:R-:W-:Y:S01]  /*9af0*/  UIADD3 UR57, UR57, 0x31000, URZ ;  /* 0x0003100039397890 */ /* 0x000fe2000fffe03f */
[----:B------:R-:W-:Y:S01]  /*9b00*/  ISETP.NE.AND P4, PT, R5, 0x5, PT ;  /* 0x000000050500780c */ /* 0x000fe20003f85270 */
[----:B------:R-:W-:-:S02]  /*9b10*/  USHF.L.U32 UR59, UR59, 0x6, URZ ;  /* 0x000000063b3b7899 */ /* 0x000fc4000800063f */
[----:B------:R-:W-:Y:S01]  /*9b20*/  UIADD3 UR56, UR6, 0xe000, URZ ;  /* 0x0000e00006387890 */ /* 0x000fe2000fffe03f */
[----:B------:R-:W-:Y:S01]  /*9b30*/  SEL R0, RZ, 0x1, P4 ;  /* 0x00000001ff007807 */ /* 0x000fe20002000000 */
[----:B------:R-:W-:Y:S02]  /*9b40*/  UIADD3 UR48, UR6, 0xf000, URZ ;  /* 0x0000f00006307890 */ /* 0x000fe4000fffe03f */
[----:B------:R-:W-:Y:S01]  /*9b50*/  UIADD3 UR16, UR6, 0x10000, URZ ;  /* 0x0001000006107890 */ /* 0x000fe2000fffe03f */
[----:B------:R-:W-:Y:S01]  /*9b60*/  LOP3.LUT R3, R3, R0, RZ, 0x3c, !PT ;  /* 0x0000000003037212 */ /* 0x000fe200078e3cff */
        /* <DEDUP_REMOVED lines=8> */
[----:B------:R-:W-:Y:S01]  /*9bf0*/  UIADD3 UR40, UR6, 0x11000, URZ ;  /* 0x0001100006287890 */ /* 0x000fe2000fffe03f */
[----:B------:R-:W-:Y:S01]  /*9c00*/  SEL R0, R5, RZ, P4 ;  /* 0x000000ff05007207 */ /* 0x000fe20002000000 */
[----:B------:R-:W-:-:S02]  /*9c10*/  UIADD3 UR32, UR6, 0x12000, URZ ;  /* 0x0001200006207890 */ /* 0x000fc4000fffe03f */
        /* <DEDUP_REMOVED lines=25> */
.L_x_89:
[----:B------:R-:W-:Y:S05]  /*9db0*/  BSYNC B1 ;  /* 0x0000000000017941 */ /* 0x000fea0003800000 */
.L_x_88:
[----:B------:R-:W-:Y:S01]  /*9dc0*/  ISETP.LT.OR P4, PT, R4, 0x4, !P3 ;  /* 0x000000040400780c */ /* 0x000fe20005f81670 */
[----:B------:R-:W-:-:S12]  /*9dd0*/  BSSY B1, `(.L_x_93) ;  /* 0x000004c000017945 */ /* 0x000fd80003800000 */
[----:B------:R-:W-:Y:S05]  /*9de0*/  @P4 BRA `(.L_x_94) ;  /* 0x0000000400284947 */ /* 0x000fea0003800000 */
[----:B------:R-:W1:Y:S01]  /*9df0*/  S2R R6, SR_CgaCtaId ;  /* 0x0000000000067919 */ /* 0x000e620000008800 */
[----:B------:R-:W-:Y:S02]  /*9e00*/  MOV R5, 0x400 ;  /* 0x0000040000057802 */ /* 0x000fe40000000f00 */
[----:B------:R-:W-:Y:S02]  /*9e10*/  SHF.L.U32 R7, R3, 0x1f, RZ ;  /* 0x0000001f03077819 */ /* 0x000fe400000006ff */
[----:B-1----:R-:W-:-:S04]  /*9e20*/  LEA R5, R6, R5, 0x18 ;  /* 0x0000000506057211 */ /* 0x002fc800078ec0ff */
[----:B------:R-:W-:-:S04]  /*9e30*/  LEA R6, R0, R5, 0x3 ;  /* 0x0000000500067211 */ /* 0x000fc800078e18ff */
[----:B------:R-:W1:Y:S02]  /*9e40*/  SYNCS.PHASECHK.TRANS64.TRYWAIT P4, [R6+URZ+0x31028], R7 ;  /* 0x03102807060075a7 */ /* 0x000e64000808017f */
[----:B-1----:R-:W-:Y:S05]  /*9e50*/  @!P4 BRA `(.L_x_95) ;  /* 0x000000080038c947 */ /* 0x002fea0003800000 */
.L_x_110:
[----:B-1----:R-:W-:-:S04]  /*9e60*/  @P1 MOV R7, 0x7000 ;  /* 0x0000700000071802 */ /* 0x002fc80000000f00 */
[----:B------:R1:W-:Y:S02]  /*9e70*/  @P1 SYNCS.ARRIVE.TRANS64 RZ, [R6+URZ+0x31000], R7 ;  /* 0x0310000706ff19a7 */ /* 0x0003e4000800003f */
[----:B-1----:R-:W-:-:S04]  /*9e80*/  PRMT R7, R2, 0x9910, RZ ;  /* 0x0000991002077816 */ /* 0x002fc800000000ff */
[----:B------:R-:W-:-:S13]  /*9e90*/  ISETP.NE.AND P4, PT, R7, 0x2, PT ;  /* 0x000000020700780c */ /* 0x000fda0003f85270 */
[----:B------:R-:W-:Y:S05]  /*9ea0*/  @P4 BRA `(.L_x_96) ;  /* 0x0000000000044947 */ /* 0x000fea0003800000 */
[----:B------:R-:W-:Y:S01]  /*9eb0*/  BPT.TRAP 0x1 ;  /* 0x000000040000795c */ /* 0x000fe20000300000 */
.L_x_96:
[----:B------:R-:W-:Y:S05]  /*9ec0*/  @P0 BRA `(.L_x_97) ;  /* 0x0000000000040947 */ /* 0x000fea0003800000 */
[----:B------:R-:W-:Y:S01]  /*9ed0*/  BPT.TRAP 0x1 ;  /* 0x000000040000795c */ /* 0x000fe20000300000 */
.L_x_97:
        /* <DEDUP_REMOVED lines=16> */
[----:B------:R-:W-:Y:S01]  /*9fe0*/  USHF.L.U32 UR59, UR59, 0x6, URZ ;  /* 0x000000063b3b7899 */ /* 0x000fe2000800063f */
[----:B------:R-:W-:Y:S01]  /*9ff0*/  IADD3 R8, R8, 0x1, RZ ;  /* 0x0000000108087810 */ /* 0x000fe20007ffe0ff */
[----:B------:R-:W-:Y:S01]  /*a000*/  UIADD3 UR56, UR6, 0xe000, URZ ;  /* 0x0000e00006387890 */ /* 0x000fe2000fffe03f */
[----:B------:R-:W-:Y:S01]  /*a010*/  SEL R6, RZ, 0x1, P4 ;  /* 0x00000001ff067807 */ /* 0x000fe20002000000 */
[----:B------:R-:W-:Y:S01]  /*a020*/  UIADD3 UR48, UR6, 0xf000, URZ ;  /* 0x0000f00006307890 */ /* 0x000fe2000fffe03f */
[----:B------:R-:W-:Y:S01]  /*a030*/  SEL R0, R0, RZ, P4 ;  /* 0x000000ff00007207 */ /* 0x000fe20002000000 */
        /* <DEDUP_REMOVED lines=37> */
.L_x_94:
[----:B------:R-:W-:Y:S05]  /*a290*/  BSYNC B1 ;  /* 0x0000000000017941 */ /* 0x000fea0003800000 */
.L_x_93:
[C---:B------:R-:W-:Y:S02]  /*a2a0*/  ISETP.GT.AND P4, PT, R4.reuse, 0x4, PT ;  /* 0x000000040400780c */ /* 0x040fe40003f84270 */
[----:B------:R-:W-:-:S11]  /*a2b0*/  IADD3 R4, R4, -0x2, RZ ;  /* 0xfffffffe04047810 */ /* 0x000fd60007ffe0ff */
[----:B------:R-:W-:Y:S05]  /*a2c0*/  @P4 BRA `(.L_x_98) ;  /* 0xfffffff4008c4947 */ /* 0x000fea000383ffff */
[----:B------:R-:W-:Y:S05]  /*a2d0*/  BSYNC B0 ;  /* 0x0000000000007941 */ /* 0x000fea0003800000 */
.L_x_87:
[----:B------:R-:W-:Y:S05]  /*a2e0*/  EXIT ;  /* 0x000000000000794d */ /* 0x000fea0003800000 */
.L_x_15:
[----:B-1----:R-:W-:-:S04]  /*a2f0*/  MOV R3, UR6 ;  /* 0x0000000600037c02 */ /* 0x002fc80008000f00 */
[----:B------:R1:W2:Y:S03]  /*a300*/  SYNCS.PHASECHK.TRANS64.TRYWAIT P1, [R3+URZ+0x31050], R0 ;  /* 0x03105000030075a7 */ /* 0x0002a6000802017f */
[----:B--2---:R-:W-:Y:S05]  /*a310*/  @!P1 NANOSLEEP.SYNCS 0x989680 ;  /* 0x009896800000995d */ /* 0x004fea0003900000 */
[----:B------:R-:W2:Y:S02]  /*a320*/  @!P1 SYNCS.PHASECHK.TRANS64 P1, [R3+URZ+0x31050], R0 ;  /* 0x03105000030095a7 */ /* 0x000ea4000802007f */
[----:B--2---:R-:W-:Y:S05]  /*a330*/  @!P1 BRA `(.L_x_15) ;  /* 0xfffffffc00ec9947 */ /* 0x004fea000383ffff */
[----:B------:R-:W-:Y:S05]  /*a340*/  BRA `(.L_x_99) ;  /* 0xffffff6800d47947 */ /* 0x000fea000383ffff */
.L_x_17:
[----:B------:R-:W-:-:S13]  /*a350*/  R2UR UR4, R16 ;  /* 0x00000000100472ca */ /* 0x000fda00000e0000 */
[----:B-1----:R-:W-:-:S04]  /*a360*/  MOV R3, UR4 ;  /* 0x0000000400037c02 */ /* 0x002fc80008000f00 */
[----:B------:R1:W2:Y:S03]  /*a370*/  SYNCS.PHASECHK.TRANS64.TRYWAIT P1, [R3+URZ+0x31000], R56 ;  /* 0x03100038030075a7 */ /* 0x0002a6000802017f */
[----:B--2---:R-:W-:Y:S05]  /*a380*/  @!P1 NANOSLEEP.SYNCS 0x989680 ;  /* 0x009896800000995d */ /* 0x004fea0003900000 */
[----:B------:R-:W2:Y:S02]  /*a390*/  @!P1 SYNCS.PHASECHK.TRANS64 P1, [R3+URZ+0x31000], R56 ;  /* 0x03100038030095a7 */ /* 0x000ea4000802007f */
[----:B--2---:R-:W-:Y:S05]  /*a3a0*/  @!P1 BRA `(.L_x_17) ;  /* 0xfffffffc00e89947 */ /* 0x004fea000383ffff */
[----:B------:R-:W-:Y:S05]  /*a3b0*/  BRA `(.L_x_100) ;  /* 0xffffff6800d87947 */ /* 0x000fea000383ffff */
.L_x_18:
[----:B-1----:R-:W-:-:S04]  /*a3c0*/  MOV R3, UR4 ;  /* 0x0000000400037c02 */ /* 0x002fc80008000f00 */
[----:B------:R1:W2:Y:S03]  /*a3d0*/  SYNCS.PHASECHK.TRANS64.TRYWAIT P1, [R3+URZ], R0 ;  /* 0x00000000030075a7 */ /* 0x0002a6000802017f */
[----:B--2---:R-:W-:Y:S05]  /*a3e0*/  @!P1 NANOSLEEP.SYNCS 0x989680 ;  /* 0x009896800000995d */ /* 0x004fea0003900000 */
[----:B------:R-:W2:Y:S02]  /*a3f0*/  @!P1 SYNCS.PHASECHK.TRANS64 P1, [R3+URZ], R0 ;  /* 0x00000000030095a7 */ /* 0x000ea4000802007f */
[----:B--2---:R-:W-:Y:S05]  /*a400*/  @!P1 BRA `(.L_x_18) ;  /* 0xfffffffc00ec9947 */ /* 0x004fea000383ffff */
[----:B------:R-:W-:Y:S05]  /*a410*/  BRA `(.L_x_101) ;  /* 0xffffff6800e07947 */ /* 0x000fea000383ffff */
.L_x_20:
[----:B------:R-:W-:-:S13]  /*a420*/  R2UR UR6, R16 ;  /* 0x00000000100672ca */ /* 0x000fda00000e0000 */
[----:B-1----:R-:W-:-:S04]  /*a430*/  MOV R7, UR6 ;  /* 0x0000000600077c02 */ /* 0x002fc80008000f00 */
[----:B------:R1:W2:Y:S03]  /*a440*/  SYNCS.PHASECHK.TRANS64.TRYWAIT P1, [R7+URZ+0x31008], R56 ;  /* 0x03100838070075a7 */ /* 0x0002a6000802017f */
[----:B--2---:R-:W-:Y:S05]  /*a450*/  @!P1 NANOSLEEP.SYNCS 0x989680 ;  /* 0x009896800000995d */ /* 0x004fea0003900000 */
[----:B------:R-:W2:Y:S02]  /*a460*/  @!P1 SYNCS.PHASECHK.TRANS64 P1, [R7+URZ+0x31008], R56 ;  /* 0x03100838070095a7 */ /* 0x000ea4000802007f */
[----:B--2---:R-:W-:Y:S05]  /*a470*/  @!P1 BRA `(.L_x_20) ;  /* 0xfffffffc00e89947 */ /* 0x004fea000383ffff */
[----:B------:R-:W-:Y:S05]  /*a480*/  BRA `(.L_x_102) ;  /* 0xffffff8400107947 */ /* 0x000fea000383ffff */
.L_x_25:
[----:B-1----:R-:W-:-:S04]  /*a490*/  MOV R5, UR6 ;  /* 0x0000000600057c02 */ /* 0x002fc80008000f00 */
[----:B------:R1:W2:Y:S03]  /*a4a0*/  SYNCS.PHASECHK.TRANS64.TRYWAIT P2, [R5+URZ+0x31000], R4 ;  /* 0x03100004050075a7 */ /* 0x0002a6000804017f */
[----:B--2---:R-:W-:Y:S05]  /*a4b0*/  @!P2 NANOSLEEP.SYNCS 0x989680 ;  /* 0x009896800000a95d */ /* 0x004fea0003900000 */
[----:B------:R-:W2:Y:S02]  /*a4c0*/  @!P2 SYNCS.PHASECHK.TRANS64 P2, [R5+URZ+0x31000], R4 ;  /* 0x031000040500a5a7 */ /* 0x000ea4000804007f */
[----:B--2---:R-:W-:Y:S05]  /*a4d0*/  @!P2 BRA `(.L_x_25) ;  /* 0xfffffffc00eca947 */ /* 0x004fea000383ffff */
[----:B------:R-:W-:Y:S05]  /*a4e0*/  BRA `(.L_x_103) ;  /* 0xffffff8c00d07947 */ /* 0x000fea000383ffff */
.L_x_29:
[----:B-1----:R-:W-:-:S04]  /*a4f0*/  MOV R10, UR7 ;  /* 0x00000007000a7c02 */ /* 0x002fc80008000f00 */
[----:B------:R1:W2:Y:S03]  /*a500*/  SYNCS.PHASECHK.TRANS64.TRYWAIT P2, [R10+URZ+0x31000], R11 ;  /* 0x0310000b0a0075a7 */ /* 0x0002a6000804017f */
[----:B--2---:R-:W-:Y:S05]  /*a510*/  @!P2 NANOSLEEP.SYNCS 0x989680 ;  /* 0x009896800000a95d */ /* 0x004fea0003900000 */
[----:B------:R-:W2:Y:S02]  /*a520*/  @!P2 SYNCS.PHASECHK.TRANS64 P2, [R10+URZ+0x31000], R11 ;  /* 0x0310000b0a00a5a7 */ /* 0x000ea4000804007f */
[----:B--2---:R-:W-:Y:S05]  /*a530*/  @!P2 BRA `(.L_x_29) ;  /* 0xfffffffc00eca947 */ /* 0x004fea000383ffff */
[----:B------:R-:W-:Y:S05]  /*a540*/  BRA `(.L_x_28) ;  /* 0xffffffa800f87947 */ /* 0x000fea000383ffff */
.L_x_45:
[----:B-1----:R-:W-:-:S04]  /*a550*/  MOV R5, UR4 ;  /* 0x0000000400057c02 */ /* 0x002fc80008000f00 */
[----:B------:R1:W2:Y:S03]  /*a560*/  SYNCS.PHASECHK.TRANS64.TRYWAIT P0, [R5+URZ+0x31098], R0 ;  /* 0x03109800050075a7 */ /* 0x0002a6000800017f */
[----:B--2---:R-:W-:Y:S05]  /*a570*/  @!P0 NANOSLEEP.SYNCS 0x989680 ;  /* 0x009896800000895d */ /* 0x004fea0003900000 */
[----:B------:R-:W2:Y:S02]  /*a580*/  @!P0 SYNCS.PHASECHK.TRANS64 P0, [R5+URZ+0x31098], R0 ;  /* 0x03109800050085a7 */ /* 0x000ea4000800007f */
[----:B--2---:R-:W-:Y:S05]  /*a590*/  @!P0 BRA `(.L_x_45) ;  /* 0xfffffffc00ec8947 */ /* 0x004fea000383ffff */
[----:B------:R-:W-:Y:S05]  /*a5a0*/  BRA `(.L_x_104) ;  /* 0xffffffc0006c7947 */ /* 0x000fea000383ffff */
.L_x_69:
[----:B--2---:R2:W4:Y:S02]  /*a5b0*/  SYNCS.PHASECHK.TRANS64.TRYWAIT P0, [R3+URZ+0x31060], R2 ;  /* 0x03106002030075a7 */ /* 0x004524000800017f */
[----:B----4-:R-:W-:Y:S05]  /*a5c0*/  @!P0 NANOSLEEP.SYNCS 0x989680 ;  /* 0x009896800000895d */ /* 0x010fea0003900000 */
[----:B------:R-:W4:Y:S02]  /*a5d0*/  @!P0 SYNCS.PHASECHK.TRANS64 P0, [R3+URZ+0x31060], R2 ;  /* 0x03106002030085a7 */ /* 0x000f24000800007f */
[----:B----4-:R-:W-:Y:S05]  /*a5e0*/  @!P0 BRA `(.L_x_69) ;  /* 0xfffffffc00f08947 */ /* 0x010fea000383ffff */
[----:B------:R-:W-:Y:S05]  /*a5f0*/  BRA `(.L_x_105) ;  /* 0xffffffe0000c7947 */ /* 0x000fea000383ffff */
.L_x_74:
[----:B-1----:R1:W2:Y:S02]  /*a600*/  SYNCS.PHASECHK.TRANS64.TRYWAIT P0, [R0+URZ+0x31028], R5 ;  /* 0x03102805000075a7 */ /* 0x0022a4000800017f */
[----:B--2---:R-:W-:Y:S05]  /*a610*/  @!P0 NANOSLEEP.SYNCS 0x989680 ;  /* 0x009896800000895d */ /* 0x004fea0003900000 */
[----:B------:R-:W2:Y:S02]  /*a620*/  @!P0 SYNCS.PHASECHK.TRANS64 P0, [R0+URZ+0x31028], R5 ;  /* 0x03102805000085a7 */ /* 0x000ea4000800007f */
[----:B--2---:R-:W-:Y:S05]  /*a630*/  @!P0 BRA `(.L_x_74) ;  /* 0xfffffffc00f08947 */ /* 0x004fea000383ffff */
[----:B------:R-:W-:Y:S05]  /*a640*/  BRA `(.L_x_106) ;  /* 0xffffffe400107947 */ /* 0x000fea000383ffff */
.L_x_79:
[----:B-1----:R1:W2:Y:S02]  /*a650*/  SYNCS.PHASECHK.TRANS64.TRYWAIT P0, [R4+URZ+0x31060], R5 ;  /* 0x03106005040075a7 */ /* 0x0022a4000800017f */
[----:B--2---:R-:W-:Y:S05]  /*a660*/  @!P0 NANOSLEEP.SYNCS 0x989680 ;  /* 0x009896800000895d */ /* 0x004fea0003900000 */
[----:B------:R-:W2:Y:S02]  /*a670*/  @!P0 SYNCS.PHASECHK.TRANS64 P0, [R4+URZ+0x31060], R5 ;  /* 0x03106005040085a7 */ /* 0x000ea4000800007f */
[----:B--2---:R-:W-:Y:S05]  /*a680*/  @!P0 BRA `(.L_x_79) ;  /* 0xfffffffc00f08947 */ /* 0x004fea000383ffff */
[----:B------:R-:W-:Y:S05]  /*a690*/  BRA `(.L_x_107) ;  /* 0xffffffe800247947 */ /* 0x000fea000383ffff */
.L_x_84:
[----:B-1----:R1:W2:Y:S02]  /*a6a0*/  SYNCS.PHASECHK.TRANS64.TRYWAIT P0, [R3+URZ+0x31028], R4 ;  /* 0x03102804030075a7 */ /* 0x0022a4000800017f */
[----:B--2---:R-:W-:Y:S05]  /*a6b0*/  @!P0 NANOSLEEP.SYNCS 0x989680 ;  /* 0x009896800000895d */ /* 0x004fea0003900000 */
[----:B------:R-:W2:Y:S02]  /*a6c0*/  @!P0 SYNCS.PHASECHK.TRANS64 P0, [R3+URZ+0x31028], R4 ;  /* 0x03102804030085a7 */ /* 0x000ea4000800007f */
[----:B--2---:R-:W-:Y:S05]  /*a6d0*/  @!P0 BRA `(.L_x_84) ;  /* 0xfffffffc00f08947 */ /* 0x004fea000383ffff */
[----:B------:R-:W-:Y:S05]  /*a6e0*/  BRA `(.L_x_108) ;  /* 0xffffffec00447947 */ /* 0x000fea000383ffff */
.L_x_90:
[----:B-1----:R1:W2:Y:S02]  /*a6f0*/  SYNCS.PHASECHK.TRANS64.TRYWAIT P4, [R6+URZ+0x31028], R5 ;  /* 0x03102805060075a7 */ /* 0x0022a4000808017f */
[----:B--2---:R-:W-:Y:S05]  /*a700*/  @!P4 NANOSLEEP.SYNCS 0x989680 ;  /* 0x009896800000c95d */ /* 0x004fea0003900000 */
[----:B------:R-:W2:Y:S02]  /*a710*/  @!P4 SYNCS.PHASECHK.TRANS64 P4, [R6+URZ+0x31028], R5 ;  /* 0x031028050600c5a7 */ /* 0x000ea4000808007f */
[----:B--2---:R-:W-:Y:S05]  /*a720*/  @!P4 BRA `(.L_x_90) ;  /* 0xfffffffc00f0c947 */ /* 0x004fea000383ffff */
[----:B------:R-:W-:Y:S05]  /*a730*/  BRA `(.L_x_109) ;  /* 0xfffffff000947947 */ /* 0x000fea000383ffff */
.L_x_95:
[----:B-1----:R1:W2:Y:S02]  /*a740*/  SYNCS.PHASECHK.TRANS64.TRYWAIT P4, [R6+URZ+0x31028], R7 ;  /* 0x03102807060075a7 */ /* 0x0022a4000808017f */
[----:B--2---:R-:W-:Y:S05]  /*a750*/  @!P4 NANOSLEEP.SYNCS 0x989680 ;  /* 0x009896800000c95d */ /* 0x004fea0003900000 */
[----:B------:R-:W2:Y:S02]  /*a760*/  @!P4 SYNCS.PHASECHK.TRANS64 P4, [R6+URZ+0x31028], R7 ;  /* 0x031028070600c5a7 */ /* 0x000ea4000808007f */
[----:B--2---:R-:W-:Y:S05]  /*a770*/  @!P4 BRA `(.L_x_95) ;  /* 0xfffffffc00f0c947 */ /* 0x004fea000383ffff */
[----:B------:R-:W-:Y:S05]  /*a780*/  BRA `(.L_x_110) ;  /* 0xfffffff400b47947 */ /* 0x000fea000383ffff */
        .weak           $__internal_0_$__cuda_sm20_rcp_rn_f32_slowpath
        .type           $__internal_0_$__cuda_sm20_rcp_rn_f32_slowpath,@function
        .size           $__internal_0_$__cuda_sm20_rcp_rn_f32_slowpath,(.L_x_116 - $__internal_0_$__cuda_sm20_rcp_rn_f32_slowpath)
$__internal_0_$__cuda_sm20_rcp_rn_f32_slowpath:
[----:B------:R-:W-:Y:S01]  /*a790*/  SHF.L.U32 R0, R3, 0x1, RZ ;  /* 0x0000000103007819 */ /* 0x000fe200000006ff */
[----:B------:R-:W-:Y:S03]  /*a7a0*/  BSSY B2, `(.L_x_111) ;  /* 0x0000030000027945 */ /* 0x000fe60003800000 */
[----:B------:R-:W-:-:S04]  /*a7b0*/  SHF.R.U32.HI R20, RZ, 0x18, R0 ;  /* 0x00000018ff147819 */ /* 0x000fc80000011600 */
[----:B------:R-:W-:-:S13]  /*a7c0*/  ISETP.NE.U32.AND P0, PT, R20, RZ, PT ;  /* 0x000000ff1400720c */ /* 0x000fda0003f05070 */
[----:B------:R-:W-:Y:S05]  /*a7d0*/  @P0 BRA `(.L_x_112) ;  /* 0x0000000000280947 */ /* 0x000fea0003800000 */
[----:B------:R-:W-:-:S04]  /*a7e0*/  SHF.L.U32 R0, R3, 0x1, RZ ;  /* 0x0000000103007819 */ /* 0x000fc800000006ff */
[----:B------:R-:W-:-:S13]  /*a7f0*/  ISETP.NE.AND P0, PT, R0, RZ, PT ;  /* 0x000000ff0000720c */ /* 0x000fda0003f05270 */
[----:B------:R-:W-:Y:S01]  /*a800*/  @P0 FFMA R7, R3, 1.84467440737095516160e+19, RZ ;  /* 0x5f80000003070823 */ /* 0x000fe200000000ff */
[----:B------:R-:W-:Y:S08]  /*a810*/  @!P0 MUFU.RCP R6, R3 ;  /* 0x0000000300068308 */ /* 0x000ff00000001000 */
[----:B------:R-:W1:Y:S02]  /*a820*/  @P0 MUFU.RCP R0, R7 ;  /* 0x0000000700000308 */ /* 0x000e640000001000 */
[----:B-1----:R-:W-:-:S04]  /*a830*/  @P0 FFMA R13, R7, R0, -1 ;  /* 0xbf800000070d0423 */ /* 0x002fc80000000000 */
[----:B------:R-:W-:-:S04]  /*a840*/  @P0 FADD.FTZ R13, -R13, -RZ ;  /* 0x800000ff0d0d0221 */ /* 0x000fc80000010100 */
[----:B------:R-:W-:-:S04]  /*a850*/  @P0 FFMA R0, R0, R13, R0 ;  /* 0x0000000d00000223 */ /* 0x000fc80000000000 */
[----:B------:R-:W-:Y:S01]  /*a860*/  @P0 FFMA R6, R0, 1.84467440737095516160e+19, RZ ;  /* 0x5f80000000060823 */ /* 0x000fe200000000ff */
[----:B------:R-:W-:Y:S06]  /*a870*/  BRA `(.L_x_113) ;  /* 0x0000000000887947 */ /* 0x000fec0003800000 */
.L_x_112:
[----:B------:R-:W-:-:S04]  /*a880*/  IADD3 R22, R20, -0xfd, RZ ;  /* 0xffffff0314167810 */ /* 0x000fc80007ffe0ff */
[----:B------:R-:W-:-:S13]  /*a890*/  ISETP.GT.U32.AND P0, PT, R22, 0x1, PT ;  /* 0x000000011600780c */ /* 0x000fda0003f04070 */
[----:B------:R-:W-:Y:S05]  /*a8a0*/  @P0 BRA `(.L_x_114) ;  /* 0x0000000000780947 */ /* 0x000fea0003800000 */
[----:B------:R-:W-:Y:S02]  /*a8b0*/  LOP3.LUT R0, R3, 0x7fffff, RZ, 0xc0, !PT ;  /* 0x007fffff03007812 */ /* 0x000fe400078ec0ff */
[----:B------:R-:W-:Y:S02]  /*a8c0*/  MOV R15, 0x3 ;  /* 0x00000003000f7802 */ /* 0x000fe40000000f00 */
[----:B------:R-:W-:Y:S02]  /*a8d0*/  LOP3.LUT R0, R0, 0x3f800000, RZ, 0xfc, !PT ;  /* 0x3f80000000007812 */ /* 0x000fe400078efcff */
[----:B------:R-:W-:Y:S02]  /*a8e0*/  SHF.L.U32 R15, R15, R22, RZ ;  /* 0x000000160f0f7219 */ /* 0x000fe400000006ff */
[----:B------:R-:W1:Y:S02]  /*a8f0*/  MUFU.RCP R7, R0 ;  /* 0x0000000000077308 */ /* 0x000e640000001000 */
[----:B-1----:R-:W-:-:S04]  /*a900*/  FFMA R6, R0, R7, -1 ;  /* 0xbf80000000067423 */ /* 0x002fc80000000007 */
[----:B------:R-:W-:-:S04]  /*a910*/  FADD.FTZ R6, -R6, -RZ ;  /* 0x800000ff06067221 */ /* 0x000fc80000010100 */
[CCC-:B------:R-:W-:Y:S01]  /*a920*/  FFMA.RM R13, R7.reuse, R6.reuse, R7.reuse ;  /* 0x00000006070d7223 */ /* 0x1c0fe20000004007 */
[----:B------:R-:W-:-:S04]  /*a930*/  FFMA.RP R14, R7, R6, R7 ;  /* 0x00000006070e7223 */ /* 0x000fc80000008007 */
[C---:B------:R-:W-:Y:S02]  /*a940*/  LOP3.LUT R6, R13.reuse, 0x7fffff, RZ, 0xc0, !PT ;  /* 0x007fffff0d067812 */ /* 0x040fe400078ec0ff */
[----:B------:R-:W-:Y:S02]  /*a950*/  FSETP.NEU.FTZ.AND P0, PT, R13, R14, PT ;  /* 0x0000000e0d00720b */ /* 0x000fe40003f1d000 */
[----:B------:R-:W-:Y:S02]  /*a960*/  LOP3.LUT R6, R6, 0x800000, RZ, 0xfc, !PT ;  /* 0x0080000006067812 */ /* 0x000fe400078efcff */
[----:B------:R-:W-:Y:S02]  /*a970*/  SEL R7, RZ, 0xffffffff, !P0 ;  /* 0xffffffffff077807 */ /* 0x000fe40004000000 */
[----:B------:R-:W-:Y:S02]  /*a980*/  LOP3.LUT R15, R15, R6, RZ, 0xc0, !PT ;  /* 0x000000060f0f7212 */ /* 0x000fe400078ec0ff */
[----:B------:R-:W-:-:S02]  /*a990*/  IADD3 R7, -R7, RZ, RZ ;  /* 0x000000ff07077210 */ /* 0x000fc40007ffe1ff */
[-C--:B------:R-:W-:Y:S02]  /*a9a0*/  SHF.R.U32.HI R15, RZ, R22.reuse, R15 ;  /* 0x00000016ff0f7219 */ /* 0x080fe4000001160f */
[----:B------:R-:W-:Y:S02]  /*a9b0*/  LOP3.LUT P1, RZ, R7, R22, R6, 0xf8, !PT ;  /* 0x0000001607ff7212 */ /* 0x000fe4000782f806 */
[C---:B------:R-:W-:Y:S02]  /*a9c0*/  LOP3.LUT P0, RZ, R15.reuse, 0x1, RZ, 0xc0, !PT ;  /* 0x000000010fff7812 */ /* 0x040fe4000780c0ff */
[----:B------:R-:W-:Y:S02]  /*a9d0*/  LOP3.LUT P2, RZ, R15, 0x2, RZ, 0xc0, !PT ;  /* 0x000000020fff7812 */ /* 0x000fe4000784c0ff */
[----:B------:R-:W-:Y:S02]  /*a9e0*/  IADD3 R7, R20, -0xfc, RZ ;  /* 0xffffff0414077810 */ /* 0x000fe40007ffe0ff */
[----:B------:R-:W-:-:S02]  /*a9f0*/  PLOP3.LUT P0, PT, P0, P1, P2, 0xe0, 0x0 ;  /* 0x000000000000781c */ /* 0x000fc40000703c20 */
[----:B------:R-:W-:Y:S02]  /*aa00*/  LOP3.LUT P1, RZ, R3, 0x7fffff, RZ, 0xc0, !PT ;  /* 0x007fffff03ff7812 */ /* 0x000fe4000782c0ff */
[----:B------:R-:W-:Y:S02]  /*aa10*/  SEL R0, RZ, 0x1, !P0 ;  /* 0x00000001ff007807 */ /* 0x000fe40004000000 */
[----:B------:R-:W-:Y:S02]  /*aa20*/  SHF.R.U32.HI R6, RZ, R7, R6 ;  /* 0x00000007ff067219 */ /* 0x000fe40000011606 */
[----:B------:R-:W-:-:S04]  /*aa30*/  IADD3 R0, -R0, RZ, RZ ;  /* 0x000000ff00007210 */ /* 0x000fc80007ffe1ff */
[----:B------:R-:W-:-:S13]  /*aa40*/  ISETP.GE.AND P0, PT, R0, RZ, PT ;  /* 0x000000ff0000720c */ /* 0x000fda0003f06270 */
[----:B------:R-:W-:-:S04]  /*aa50*/  @!P0 IADD3 R6, R6, 0x1, RZ ;  /* 0x0000000106068810 */ /* 0x000fc80007ffe0ff */
[----:B------:R-:W-:-:S04]  /*aa60*/  @!P1 SHF.L.U32 R6, R6, 0x1, RZ ;  /* 0x0000000106069819 */ /* 0x000fc800000006ff */
[----:B------:R-:W-:Y:S01]  /*aa70*/  LOP3.LUT R6, R6, 0x80000000, R3, 0xf8, !PT ;  /* 0x8000000006067812 */ /* 0x000fe200078ef803 */
[----:B------:R-:W-:Y:S06]  /*aa80*/  BRA `(.L_x_113) ;  /* 0x0000000000047947 */ /* 0x000fec0003800000 */
.L_x_114:
[----:B------:R1:W2:Y:S02]  /*aa90*/  MUFU.RCP R6, R3 ;  /* 0x0000000300067308 */ /* 0x0002a40000001000 */
.L_x_113:
[----:B------:R-:W-:Y:S05]  /*aaa0*/  BSYNC B2 ;  /* 0x0000000000027941 */ /* 0x000fea0003800000 */
.L_x_111:
[----:B--2---:R-:W-:Y:S02]  /*aab0*/  MOV R0, R6 ;  /* 0x0000000600007202 */ /* 0x004fe40000000f00 */
[----:B------:R-:W-:Y:S02]  /*aac0*/  MOV R6, R17 ;  /* 0x0000001100067202 */ /* 0x000fe40000000f00 */
[----:B------:R-:W-:-:S04]  /*aad0*/  MOV R7, 0x0 ;  /* 0x0000000000077802 */ /* 0x000fc80000000f00 */
[----:B-1----:R-:W-:Y:S05]  /*aae0*/  RET.REL.NODEC R6 `(_ZN7cutlass13device_kernelINS_4fmha6kernel28FmhaKernelTmaWarpSpecializedINS1_10collective30FmhaMainloopTmaWarpSpecializedINS_6half_tEffN4cute5tupleIJNS7_1CILi128EEENS9_ILi64EEENS9_ILi224EEEEEENS8_IJiNS9_ILi1EEENS8_IJiiEEEEEESG_SG_NS4_13DefaultFusionEJEEENS4_15FmhaFwdEpilogueIS6_fNS8_IJSB_SC_SB_EEEEENS2_23IndividualTileSchedulerEJEEEEEvNT_6ParamsE) ;  /* 0xffffff5406447950 */ /* 0x002fea0003c3ffff */
.L_x_115:
[----:B------:R-:W-:-:S00]  /*aaf0*/  BRA `(.L_x_115) ;  /* 0xfffffffc00fc7947 */ /* 0x000fc0000383ffff */
[----:B------:R-:W-:-:S00]  /*ab00*/  NOP ;  /* 0x0000000000007918 */ /* 0x000fc00000000000 */
[----:B------:R-:W-:-:S00]  /*ab10*/  NOP ;  /* 0x0000000000007918 */ /* 0x000fc00000000000 */
[----:B------:R-:W-:-:S00]  /*ab20*/  NOP ;  /* 0x0000000000007918 */ /* 0x000fc00000000000 */
[----:B------:R-:W-:-:S00]  /*ab30*/  NOP ;  /* 0x0000000000007918 */ /* 0x000fc00000000000 */
[----:B------:R-:W-:-:S00]  /*ab40*/  NOP ;  /* 0x0000000000007918 */ /* 0x000fc00000000000 */
[----:B------:R-:W-:-:S00]  /*ab50*/  NOP ;  /* 0x0000000000007918 */ /* 0x000fc00000000000 */
[----:B------:R-:W-:-:S00]  /*ab60*/  NOP ;  /* 0x0000000000007918 */ /* 0x000fc00000000000 */
[----:B------:R-:W-:-:S00]  /*ab70*/  NOP ;  /* 0x0000000000007918 */ /* 0x000fc00000000000 */
.L_x_116:


//--------------------- .nv.global.init           --------------------------
	.section	.nv.global.init,"aw",@progbits
.nv.global.init:
	.type		$str$24,@object
	.size		$str$24,($str$25 - $str$24)
$str$24:
        /*0000*/ 	.byte	0x28, 0x61, 0x64, 0x64, 0x72, 0x65, 0x73, 0x73, 0x20, 0x26, 0x20, 0x6d, 0x61, 0x73, 0x6b, 0x29
        /*0010*/ 	.byte	0x20, 0x3d, 0x3d, 0x20, 0x30, 0x00
	.type		$str$25,@object
	.size		$str$25,(__unnamed_1 - $str$25)
$str$25:
        /*0016*/ 	.byte	0x2f, 0x74, 0x6d, 0x70, 0x2f, 0x63, 0x75, 0x74, 0x6c, 0x61, 0x73, 0x73, 0x5f, 0x73, 0x77, 0x65
        /*0026*/ 	.byte	0x65, 0x70, 0x5f, 0x73, 0x72, 0x63, 0x2f, 0x69, 0x6e, 0x63, 0x6c, 0x75, 0x64, 0x65, 0x2f, 0x63
        /*0036*/ 	.byte	0x75, 0x74, 0x65, 0x2f, 0x70, 0x6f, 0x69, 0x6e, 0x74, 0x65, 0x72, 0x5f, 0x66, 0x6c, 0x61, 0x67
        /*0046*/ 	.byte	0x67, 0x65, 0x64, 0x2e, 0x68, 0x70, 0x70, 0x00
	.type		__unnamed_1,@object
	.size		__unnamed_1,(__unnamed_2 - __unnamed_1)
__unnamed_1:
        /*004e*/ 	.byte	0x61, 0x75, 0x74, 0x6f, 0x20, 0x63, 0x75, 0x74, 0x65, 0x3a, 0x3a, 0x61, 0x73, 0x5f, 0x70, 0x6f
        /* <DEDUP_REMOVED lines=27> */
        /*020e*/ 	.byte	0x3e, 0x3e, 0x3e, 0x3e, 0x3e, 0x5d, 0x00
	.type		__unnamed_2,@object
	.size		__unnamed_2,(.L_1 - __unnamed_2)
__unnamed_2:
        /* <DEDUP_REMOVED lines=29> */
.L_1:


//--------------------- .nv.shared._ZN7cutlass13device_kernelINS_4fmha6kernel28FmhaKernelTmaWarpSpecializedINS1_10collective30FmhaMainloopTmaWarpSpecializedINS_6half_tEffN4cute5tupleIJNS7_1CILi128EEENS9_ILi64EEENS9_ILi224EEEEEENS8_IJiNS9_ILi1EEENS8_IJiiEEEEEESG_SG_NS4_13DefaultFusionEJEEENS4_15FmhaFwdEpilogueIS6_fNS8_IJSB_SC_SB_EEEEENS2_23IndividualTileSchedulerEJEEEEEvNT_6ParamsE --------------------------
	.section	.nv.shared._ZN7cutlass13device_kernelINS_4fmha6kernel28FmhaKernelTmaWarpSpecializedINS1_10collective30FmhaMainloopTmaWarpSpecializedINS_6half_tEffN4cute5tupleIJNS7_1CILi128EEENS9_ILi64EEENS9_ILi224EEEEEENS8_IJiNS9_ILi1EEENS8_IJiiEEEEEESG_SG_NS4_13DefaultFusionEJEEENS4_15FmhaFwdEpilogueIS6_fNS8_IJSB_SC_SB_EEEEENS2_23IndividualTileSchedulerEJEEEEEvNT_6ParamsE,"aw",@nobits
	.sectionflags	@""
	.align	16
	.zero		1024


//--------------------- .nv.shared.reserved.0     --------------------------
	.section	.nv.shared.reserved.0,"aw",@nobits
	.weak		__nv_reservedSMEM_offset_0_alias
	.size		__nv_reservedSMEM_offset_0_alias, 0, 0
	.other		__nv_reservedSMEM_offset_0_alias,@"STO_CUDA_RESERVED_SHARED STV_DEFAULT"
__nv_reservedSMEM_offset_0_alias:
	.zero		0


//--------------------- .nv.global                --------------------------
	.section	.nv.global,"aw",@nobits
.nv.global:
	.type		_ZN39_INTERNAL_22a8dcf4_4_k_cu_2039691d_27054cute1_E,@object
	.size		_ZN39_INTERNAL_22a8dcf4_4_k_cu_2039691d_27054cute1_E,(_ZN39_INTERNAL_22a8dcf4_4_k_cu_2039691d_27054cuda3std3__45__cpo6cbeginE - _ZN39_INTERNAL_22a8dcf4_4_k_cu_2039691d_27054cute1_E)
_ZN39_INTERNAL_22a8dcf4_4_k_cu_2039691d_27054cute1_E:
	.zero		1
	.type		_ZN39_INTERNAL_22a8dcf4_4_k_cu_2039691d_27054cuda3std3__45__cpo6cbeginE,@object
	.size		_ZN39_INTERNAL_22a8dcf4_4_k_cu_2039691d_27054cuda3std3__45__cpo6cbeginE,(_ZN39_INTERNAL_22a8dcf4_4_k_cu_2039691d_27054cuda3std3__48in_placeE - _ZN39_INTERNAL_22a8dcf4_4_k_cu_2039691d_27054cuda3std3__45__cpo6cbeginE)
_ZN39_INTERNAL_22a8dcf4_4_k_cu_2039691d_27054cuda3std3__45__cpo6cbeginE:
	.zero		1
	.type		_ZN39_INTERNAL_22a8dcf4_4_k_cu_2039691d_27054cuda3std3__48in_placeE,@object
	.size		_ZN39_INTERNAL_22a8dcf4_4_k_cu_2039691d_27054cuda3std3__48in_placeE,(_ZN39_INTERNAL_22a8dcf4_4_k_cu_2039691d_27054cuda3std6ranges3__45__cpo9iter_moveE - _ZN39_INTERNAL_22a8dcf4_4_k_cu_2039691d_27054cuda3std3__48in_placeE)
_ZN39_INTERNAL_22a8dcf4_4_k_cu_2039691d_27054cuda3std3__48in_placeE:
	.zero		1
	.type		_ZN39_INTERNAL_22a8dcf4_4_k_cu_2039691d_27054cuda3std6ranges3__45__cpo9iter_moveE,@object
	.size		_ZN39_INTERNAL_22a8dcf4_4_k_cu_2039691d_27054cuda3std6ranges3__45__cpo9iter_moveE,(_ZN39_INTERNAL_22a8dcf4_4_k_cu_2039691d_27054cuda3std3__45__cpo5beginE - _ZN39_INTERNAL_22a8dcf4_4_k_cu_2039691d_27054cuda3std6ranges3__45__cpo9iter_moveE)
_ZN39_INTERNAL_22a8dcf4_4_k_cu_2039691d_27054cuda3std6ranges3__45__cpo9iter_moveE:
	.zero		1
	.type		_ZN39_INTERNAL_22a8dcf4_4_k_cu_2039691d_27054cuda3std3__45__cpo5beginE,@object
	.size		_ZN39_INTERNAL_22a8dcf4_4_k_cu_2039691d_27054cuda3std3__45__cpo5beginE,(_ZN39_INTERNAL_22a8dcf4_4_k_cu_2039691d_27054cuda3std3__441_GLOBAL__N__22a8dcf4_4_k_cu_2039691d_27056ignoreE - _ZN39_INTERNAL_22a8dcf4_4_k_cu_2039691d_27054cuda3std3__45__cpo5beginE)
_ZN39_INTERNAL_22a8dcf4_4_k_cu_2039691d_27054cuda3std3__45__cpo5beginE:
	.zero		1
	.type		_ZN39_INTERNAL_22a8dcf4_4_k_cu_2039691d_27054cuda3std3__441_GLOBAL__N__22a8dcf4_4_k_cu_2039691d_27056ignoreE,@object
	.size		_ZN39_INTERNAL_22a8dcf4_4_k_cu_2039691d_27054cuda3std3__441_GLOBAL__N__22a8dcf4_4_k_cu_2039691d_27056ignoreE,(_ZN39_INTERNAL_22a8dcf4_4_k_cu_2039691d_27054cute7productE - _ZN39_INTERNAL_22a8dcf4_4_k_cu_2039691d_27054cuda3std3__441_GLOBAL__N__22a8dcf4_4_k_cu_2039691d_27056ignoreE)
_ZN39_INTERNAL_22a8dcf4_4_k_cu_2039691d_27054cuda3std3__441_GLOBAL__N__22a8dcf4_4_k_cu_2039691d_27056ignoreE:
	.zero		1
	.type		_ZN39_INTERNAL_22a8dcf4_4_k_cu_2039691d_27054cute7productE,@object
	.size		_ZN39_INTERNAL_22a8dcf4_4_k_cu_2039691d_27054cute7productE,(_ZN39_INTERNAL_22a8dcf4_4_k_cu_2039691d_27054cuda3std3__45__cpo3endE - _ZN39_INTERNAL_22a8dcf4_4_k_cu_2039691d_27054cute7productE)
_ZN39_INTERNAL_22a8dcf4_4_k_cu_2039691d_27054cute7productE:
	.zero		1
	.type		_ZN39_INTERNAL_22a8dcf4_4_k_cu_2039691d_27054cuda3std3__45__cpo3endE,@object
	.size		_ZN39_INTERNAL_22a8dcf4_4_k_cu_2039691d_27054cuda3std3__45__cpo3endE,(_ZN39_INTERNAL_22a8dcf4_4_k_cu_2039691d_27054cuda3std3__419piecewise_constructE - _ZN39_INTERNAL_22a8dcf4_4_k_cu_2039691d_27054cuda3std3__45__cpo3endE)
_ZN39_INTERNAL_22a8dcf4_4_k_cu_2039691d_27054cuda3std3__45__cpo3endE:
	.zero		1
	.type		_ZN39_INTERNAL_22a8dcf4_4_k_cu_2039691d_27054cuda3std3__419piecewise_constructE,@object
	.size		_ZN39_INTERNAL_22a8dcf4_4_k_cu_2039691d_27054cuda3std3__419piecewise_constructE,(_ZN39_INTERNAL_22a8dcf4_4_k_cu_2039691d_27054cuda3std3__45__cpo4cendE - _ZN39_INTERNAL_22a8dcf4_4_k_cu_2039691d_27054cuda3std3__419piecewise_constructE)
_ZN39_INTERNAL_22a8dcf4_4_k_cu_2039691d_27054cuda3std3__419piecewise_constructE:
	.zero		1
	.type		_ZN39_INTERNAL_22a8dcf4_4_k_cu_2039691d_27054cuda3std3__45__cpo4cendE,@object
	.size		_ZN39_INTERNAL_22a8dcf4_4_k_cu_2039691d_27054cuda3std3__45__cpo4cendE,(_ZN39_INTERNAL_22a8dcf4_4_k_cu_2039691d_27054cuda3std6ranges3__45__cpo4swapE - _ZN39_INTERNAL_22a8dcf4_4_k_cu_2039691d_27054cuda3std3__45__cpo4cendE)
_ZN39_INTERNAL_22a8dcf4_4_k_cu_2039691d_27054cuda3std3__45__cpo4cendE:
	.zero		1
	.type		_ZN39_INTERNAL_22a8dcf4_4_k_cu_2039691d_27054cuda3std6ranges3__45__cpo4swapE,@object
	.size		_ZN39_INTERNAL_22a8dcf4_4_k_cu_2039691d_27054cuda3std6ranges3__45__cpo4swapE,(.L_9 - _ZN39_INTERNAL_22a8dcf4_4_k_cu_2039691d_27054cuda3std6ranges3__45__cpo4swapE)
_ZN39_INTERNAL_22a8dcf4_4_k_cu_2039691d_27054cuda3std6ranges3__45__cpo4swapE:
	.zero		1
.L_9:


//--------------------- .nv.constant0._ZN7cutlass13device_kernelINS_4fmha6kernel28FmhaKernelTmaWarpSpecializedINS1_10collective30FmhaMainloopTmaWarpSpecializedINS_6half_tEffN4cute5tupleIJNS7_1CILi128EEENS9_ILi64EEENS9_ILi224EEEEEENS8_IJiNS9_ILi1EEENS8_IJiiEEEEEESG_SG_NS4_13DefaultFusionEJEEENS4_15FmhaFwdEpilogueIS6_fNS8_IJSB_SC_SB_EEEEENS2_23IndividualTileSchedulerEJEEEEEvNT_6ParamsE --------------------------
	.section	.nv.constant0._ZN7cutlass13device_kernelINS_4fmha6kernel28FmhaKernelTmaWarpSpecializedINS1_10collective30FmhaMainloopTmaWarpSpecializedINS_6half_tEffN4cute5tupleIJNS7_1CILi128EEENS9_ILi64EEENS9_ILi224EEEEEENS8_IJiNS9_ILi1EEENS8_IJiiEEEEEESG_SG_NS4_13DefaultFusionEJEEENS4_15FmhaFwdEpilogueIS6_fNS8_IJSB_SC_SB_EEEEENS2_23IndividualTileSchedulerEJEEEEEvNT_6ParamsE,"a",@progbits
	.sectionflags	@""
	.align	4
.nv.constant0._ZN7cutlass13device_kernelINS_4fmha6kernel28FmhaKernelTmaWarpSpecializedINS1_10collective30FmhaMainloopTmaWarpSpecializedINS_6half_tEffN4cute5tupleIJNS7_1CILi128EEENS9_ILi64EEENS9_ILi224EEEEEENS8_IJiNS9_ILi1EEENS8_IJiiEEEEEESG_SG_NS4_13DefaultFusionEJEEENS4_15FmhaFwdEpilogueIS6_fNS8_IJSB_SC_SB_EEEEENS2_23IndividualTileSchedulerEJEEEEEvNT_6ParamsE:
	.zero		2688


//--------------------- SYMBOLS --------------------------

	.type		.nv.reservedSmem.offset0,@object
	.size		.nv.reservedSmem.offset0,0x4
	.type		__assertfail,@function
